def attn_fwd(
    Q,
    K,
    V,
    Out,
    Lse,
    sm_scale,
    stride_qz,
    stride_qh,
    stride_qm,
    stride_qk,
    stride_kz,
    stride_kh,
    stride_kn,
    stride_kk,
    stride_vz,
    stride_vh,
    stride_vn,
    stride_vk,
    stride_oz,
    stride_oh,
    stride_om,
    stride_ok,
    seqlen_q,
    seqlen_k,
    BLOCK_M: tl.constexpr,
    BLOCK_N: tl.constexpr,
    HEAD_DIM: tl.constexpr,
    CAUSAL: tl.constexpr,
):
    start_m = tl.program_id(0)
    off_hz = tl.program_id(1)
    q_off = off_hz * stride_qh
    k_off = off_hz * stride_kh
    v_off = off_hz * stride_vh
    offs_m = start_m * BLOCK_M + tl.arange(0, BLOCK_M)
    offs_d = tl.arange(0, HEAD_DIM)
    offs_n = tl.arange(0, BLOCK_N)
    q_ptrs = Q + q_off + offs_m[:, None] * stride_qm + offs_d[None, :] * stride_qk
    k_ptrs = K + k_off + offs_d[:, None] * stride_kk + offs_n[None, :] * stride_kn
    v_ptrs = V + v_off + offs_n[:, None] * stride_vn + offs_d[None, :] * stride_vk
    m_i = tl.full([BLOCK_M], float("-inf"), dtype=tl.float32)
    l_i = tl.zeros([BLOCK_M], dtype=tl.float32) + 1.0
    acc = tl.zeros([BLOCK_M, HEAD_DIM], dtype=tl.float32)
    q = tl.load(q_ptrs)
    acc, l_i, m_i = _attn_fwd_inner(
        acc,
        l_i,
        m_i,
        q,
        k_ptrs,
        v_ptrs,
        sm_scale,
        stride_kn,
        stride_vn,
        start_m,
        seqlen_k,
        BLOCK_M,
        BLOCK_N,
        HEAD_DIM,
        CAUSAL,
    )
    acc = acc / l_i[:, None]
    lse = m_i + tl.math.log2(l_i) / 1.4426950408889634
    o_ptrs = (
        Out
        + off_hz * stride_oh
        + offs_m[:, None] * stride_om
        + offs_d[None, :] * stride_ok
    )
    tl.store(o_ptrs, acc.to(Out.dtype.element_ty))
    tl.store(Lse + off_hz * seqlen_q + offs_m, lse)

# config = {"BLOCK_M": 32, "BLOCK_N": 64, "HEAD_DIM": 128, "arch": "sm_80", "causal": true, "dtype": "fp16", "num_stages": 2, "num_warps": 4}
# arch = sm_80


// ===== COMPILED SASS (sm_80) =====

	.target	sm_80

	.elftype	@"ET_EXEC"


//--------------------- .note.nv.tkinfo           --------------------------
	.section	.note.nv.tkinfo,"",@"SHT_NOTE"
	.sectionflags	@"SHF_NOTE_NV_TKINFO"
	.tkinfo
        /*0018*/ 	.word	0x00000002
        /*0030*/ 	.string	""
        /*0030*/ 	.string	"ptxas"
        /*0030*/ 	.string	"Cuda compilation tools, release 13.0, V13.0.88"
        /*0030*/ 	.string	"Build cuda_13.0.r13.0/compiler.36424714_0"
        /*0030*/ 	.string	"-v  -suppress-debug-info  -lineinfo  -arch sm_80 "



//--------------------- .note.nv.cuinfo           --------------------------
	.section	.note.nv.cuinfo,"",@"SHT_NOTE"
	.sectionflags	@"SHF_NOTE_NV_CUINFO"
        /*0018*/ 	.short	0x0002
        /*001a*/ 	.short	0x0050
        /*001c*/ 	.short	0x0082
	.zero		2


//--------------------- .nv.info                  --------------------------
	.section	.nv.info,"",@"SHT_CUDA_INFO"
	.align	4


	//----- nvinfo : EIATTR_REGCOUNT
	.align		4
        /*0000*/ 	.byte	0x04, 0x2f
        /*0002*/ 	.short	(.L_2 - .L_1)
	.align		4
.L_1:
        /*0004*/ 	.word	index@(attn_fwd)
        /*0008*/ 	.word	0x000000ff


	//----- nvinfo : EIATTR_FRAME_SIZE
	.align		4
.L_2:
        /*000c*/ 	.byte	0x04, 0x11
        /*000e*/ 	.short	(.L_4 - .L_3)
	.align		4
.L_3:
        /*0010*/ 	.word	index@(attn_fwd)
        /*0014*/ 	.word	0x00000298


	//----- nvinfo : EIATTR_MIN_STACK_SIZE
	.align		4
.L_4:
        /*0018*/ 	.byte	0x04, 0x12
        /*001a*/ 	.short	(.L_6 - .L_5)
	.align		4
.L_5:
        /*001c*/ 	.word	index@(attn_fwd)
        /*0020*/ 	.word	0x00000298
.L_6:


//--------------------- .nv.info.attn_fwd         --------------------------
	.section	.nv.info.attn_fwd,"",@"SHT_CUDA_INFO"
	.sectionflags	@""
	.align	4


	//----- nvinfo : EIATTR_CUDA_API_VERSION
	.align		4
        /*0000*/ 	.byte	0x04, 0x37
        /*0002*/ 	.short	(.L_8 - .L_7)
.L_7:
        /*0004*/ 	.word	0x00000082


	//----- nvinfo : EIATTR_SW2861232_WAR
	.align		4
.L_8:
        /*0008*/ 	.byte	0x01, 0x35
	.zero		2


	//----- nvinfo : EIATTR_PARAM_CBANK
	.align		4
        /*000c*/ 	.byte	0x04, 0x0a
        /*000e*/ 	.short	(.L_10 - .L_9)
	.align		4
.L_9:
        /*0010*/ 	.word	index@(.nv.constant0.attn_fwd)
        /*0014*/ 	.short	0x0160
        /*0016*/ 	.short	0x0088


	//----- nvinfo : EIATTR_CBANK_PARAM_SIZE
	.align		4
.L_10:
        /*0018*/ 	.byte	0x03, 0x19
        /*001a*/ 	.short	0x0088


	//----- nvinfo : EIATTR_KPARAM_INFO
	.align		4
        /*001c*/ 	.byte	0x04, 0x17
        /*001e*/ 	.short	(.L_12 - .L_11)
.L_11:
        /*0020*/ 	.word	0x00000000
        /*0024*/ 	.short	0x0019
        /*0026*/ 	.short	0x0080
        /*0028*/ 	.byte	0x00, 0xf4, 0x21, 0x00


	//----- nvinfo : EIATTR_KPARAM_INFO
	.align		4
.L_12:
        /*002c*/ 	.byte	0x04, 0x17
        /*002e*/ 	.short	(.L_14 - .L_13)
.L_13:
        /*0030*/ 	.word	0x00000000
        /*0034*/ 	.short	0x0018
        /*0036*/ 	.short	0x0078
        /*0038*/ 	.byte	0x00, 0xf4, 0x21, 0x00


	//----- nvinfo : EIATTR_KPARAM_INFO
	.align		4
.L_14:
        /*003c*/ 	.byte	0x04, 0x17
        /*003e*/ 	.short	(.L_16 - .L_15)
.L_15:
        /*0040*/ 	.word	0x00000000
        /*0044*/ 	.short	0x0017
        /*0046*/ 	.short	0x0070
        /*0048*/ 	.byte	0x00, 0xf0, 0x11, 0x00


	//----- nvinfo : EIATTR_KPARAM_INFO
	.align		4
.L_16:
        /*004c*/ 	.byte	0x04, 0x17
        /*004e*/ 	.short	(.L_18 - .L_17)
.L_17:
        /*0050*/ 	.word	0x00000000
        /*0054*/ 	.short	0x0016
        /*0056*/ 	.short	0x006c
        /*0058*/ 	.byte	0x00, 0xf0, 0x11, 0x00


	//----- nvinfo : EIATTR_KPARAM_INFO
	.align		4
.L_18:
        /*005c*/ 	.byte	0x04, 0x17
        /*005e*/ 	.short	(.L_20 - .L_19)
.L_19:
        /*0060*/ 	.word	0x00000000
        /*0064*/ 	.short	0x0015
        /*0066*/ 	.short	0x0068
        /*0068*/ 	.byte	0x00, 0xf0, 0x11, 0x00


	//----- nvinfo : EIATTR_KPARAM_INFO
	.align		4
.L_20:
        /*006c*/ 	.byte	0x04, 0x17
        /*006e*/ 	.short	(.L_22 - .L_21)
.L_21:
        /*0070*/ 	.word	0x00000000
        /*0074*/ 	.short	0x0014
        /*0076*/ 	.short	0x0064
        /*0078*/ 	.byte	0x00, 0xf0, 0x11, 0x00


	//----- nvinfo : EIATTR_KPARAM_INFO
	.align		4
.L_22:
        /*007c*/ 	.byte	0x04, 0x17
        /*007e*/ 	.short	(.L_24 - .L_23)
.L_23:
        /*0080*/ 	.word	0x00000000
        /*0084*/ 	.short	0x0013
        /*0086*/ 	.short	0x0060
        /*0088*/ 	.byte	0x00, 0xf0, 0x11, 0x00


	//----- nvinfo : EIATTR_KPARAM_INFO
	.align		4
.L_24:
        /*008c*/ 	.byte	0x04, 0x17
        /*008e*/ 	.short	(.L_26 - .L_25)
.L_25:
        /*0090*/ 	.word	0x00000000
        /*0094*/ 	.short	0x0012
        /*0096*/ 	.short	0x005c
        /*0098*/ 	.byte	0x00, 0xf0, 0x11, 0x00


	//----- nvinfo : EIATTR_KPARAM_INFO
	.align		4
.L_26:
        /*009c*/ 	.byte	0x04, 0x17
        /*009e*/ 	.short	(.L_28 - .L_27)
.L_27:
        /*00a0*/ 	.word	0x00000000
        /*00a4*/ 	.short	0x0011
        /*00a6*/ 	.short	0x0058
        /*00a8*/ 	.byte	0x00, 0xf0, 0x11, 0x00


	//----- nvinfo : EIATTR_KPARAM_INFO
	.align		4
.L_28:
        /*00ac*/ 	.byte	0x04, 0x17
        /*00ae*/ 	.short	(.L_30 - .L_29)
.L_29:
        /*00b0*/ 	.word	0x00000000
        /*00b4*/ 	.short	0x0010
        /*00b6*/ 	.short	0x0054
        /*00b8*/ 	.byte	0x00, 0xf0, 0x11, 0x00


	//----- nvinfo : EIATTR_KPARAM_INFO
	.align		4
.L_30:
        /*00bc*/ 	.byte	0x04, 0x17
        /*00be*/ 	.short	(.L_32 - .L_31)
.L_31:
        /*00c0*/ 	.word	0x00000000
        /*00c4*/ 	.short	0x000f
        /*00c6*/ 	.short	0x0050
        /*00c8*/ 	.byte	0x00, 0xf0, 0x11, 0x00


	//----- nvinfo : EIATTR_KPARAM_INFO
	.align		4
.L_32:
        /*00cc*/ 	.byte	0x04, 0x17
        /*00ce*/ 	.short	(.L_34 - .L_33)
.L_33:
        /*00d0*/ 	.word	0x00000000
        /*00d4*/ 	.short	0x000e
        /*00d6*/ 	.short	0x004c
        /*00d8*/ 	.byte	0x00, 0xf0, 0x11, 0x00


	//----- nvinfo : EIATTR_KPARAM_INFO
	.align		4
.L_34:
        /*00dc*/ 	.byte	0x04, 0x17
        /*00de*/ 	.short	(.L_36 - .L_35)
.L_35:
        /*00e0*/ 	.word	0x00000000
        /*00e4*/ 	.short	0x000d
        /*00e6*/ 	.short	0x0048
        /*00e8*/ 	.byte	0x00, 0xf0, 0x11, 0x00


	//----- nvinfo : EIATTR_KPARAM_INFO
	.align		4
.L_36:
        /*00ec*/ 	.byte	0x04, 0x17
        /*00ee*/ 	.short	(.L_38 - .L_37)
.L_37:
        /*00f0*/ 	.word	0x00000000
        /*00f4*/ 	.short	0x000c
        /*00f6*/ 	.short	0x0044
        /*00f8*/ 	.byte	0x00, 0xf0, 0x11, 0x00


	//----- nvinfo : EIATTR_KPARAM_INFO
	.align		4
.L_38:
        /*00fc*/ 	.byte	0x04, 0x17
        /*00fe*/ 	.short	(.L_40 - .L_39)
.L_39:
        /*0100*/ 	.word	0x00000000
        /*0104*/ 	.short	0x000b
        /*0106*/ 	.short	0x0040
        /*0108*/ 	.byte	0x00, 0xf0, 0x11, 0x00


	//----- nvinfo : EIATTR_KPARAM_INFO
	.align		4
.L_40:
        /*010c*/ 	.byte	0x04, 0x17
        /*010e*/ 	.short	(.L_42 - .L_41)
.L_41:
        /*0110*/ 	.word	0x00000000
        /*0114*/ 	.short	0x000a
        /*0116*/ 	.short	0x003c
        /*0118*/ 	.byte	0x00, 0xf0, 0x11, 0x00


	//----- nvinfo : EIATTR_KPARAM_INFO
	.align		4
.L_42:
        /*011c*/ 	.byte	0x04, 0x17
        /*011e*/ 	.short	(.L_44 - .L_43)
.L_43:
        /*0120*/ 	.word	0x00000000
        /*0124*/ 	.short	0x0009
        /*0126*/ 	.short	0x0038
        /*0128*/ 	.byte	0x00, 0xf0, 0x11, 0x00


	//----- nvinfo : EIATTR_KPARAM_INFO
	.align		4
.L_44:
        /*012c*/ 	.byte	0x04, 0x17
        /*012e*/ 	.short	(.L_46 - .L_45)
.L_45:
        /*0130*/ 	.word	0x00000000
        /*0134*/ 	.short	0x0008
        /*0136*/ 	.short	0x0034
        /*0138*/ 	.byte	0x00, 0xf0, 0x11, 0x00


	//----- nvinfo : EIATTR_KPARAM_INFO
	.align		4
.L_46:
        /*013c*/ 	.byte	0x04, 0x17
        /*013e*/ 	.short	(.L_48 - .L_47)
.L_47:
        /*0140*/ 	.word	0x00000000
        /*0144*/ 	.short	0x0007
        /*0146*/ 	.short	0x0030
        /*0148*/ 	.byte	0x00, 0xf0, 0x11, 0x00


	//----- nvinfo : EIATTR_KPARAM_INFO
	.align		4
.L_48:
        /*014c*/ 	.byte	0x04, 0x17
        /*014e*/ 	.short	(.L_50 - .L_49)
.L_49:
        /*0150*/ 	.word	0x00000000
        /*0154*/ 	.short	0x0006
        /*0156*/ 	.short	0x002c
        /*0158*/ 	.byte	0x00, 0xf0, 0x11, 0x00


	//----- nvinfo : EIATTR_KPARAM_INFO
	.align		4
.L_50:
        /*015c*/ 	.byte	0x04, 0x17
        /*015e*/ 	.short	(.L_52 - .L_51)
.L_51:
        /*0160*/ 	.word	0x00000000
        /*0164*/ 	.short	0x0005
        /*0166*/ 	.short	0x0028
        /*0168*/ 	.byte	0x00, 0xf0, 0x11, 0x00


	//----- nvinfo : EIATTR_KPARAM_INFO
	.align		4
.L_52:
        /*016c*/ 	.byte	0x04, 0x17
        /*016e*/ 	.short	(.L_54 - .L_53)
.L_53:
        /*0170*/ 	.word	0x00000000
        /*0174*/ 	.short	0x0004
        /*0176*/ 	.short	0x0020
        /*0178*/ 	.byte	0x00, 0xf4, 0x21, 0x00


	//----- nvinfo : EIATTR_KPARAM_INFO
	.align		4
.L_54:
        /*017c*/ 	.byte	0x04, 0x17
        /*017e*/ 	.short	(.L_56 - .L_55)
.L_55:
        /*0180*/ 	.word	0x00000000
        /*0184*/ 	.short	0x0003
        /*0186*/ 	.short	0x0018
        /*0188*/ 	.byte	0x00, 0xf4, 0x21, 0x00


	//----- nvinfo : EIATTR_KPARAM_INFO
	.align		4
.L_56:
        /*018c*/ 	.byte	0x04, 0x17
        /*018e*/ 	.short	(.L_58 - .L_57)
.L_57:
        /*0190*/ 	.word	0x00000000
        /*0194*/ 	.short	0x0002
        /*0196*/ 	.short	0x0010
        /*0198*/ 	.byte	0x00, 0xf4, 0x21, 0x00


	//----- nvinfo : EIATTR_KPARAM_INFO
	.align		4
.L_58:
        /*019c*/ 	.byte	0x04, 0x17
        /*019e*/ 	.short	(.L_60 - .L_59)
.L_59:
        /*01a0*/ 	.word	0x00000000
        /*01a4*/ 	.short	0x0001
        /*01a6*/ 	.short	0x0008
        /*01a8*/ 	.byte	0x00, 0xf4, 0x21, 0x00


	//----- nvinfo : EIATTR_KPARAM_INFO
	.align		4
.L_60:
        /*01ac*/ 	.byte	0x04, 0x17
        /*01ae*/ 	.short	(.L_62 - .L_61)
.L_61:
        /*01b0*/ 	.word	0x00000000
        /*01b4*/ 	.short	0x0000
        /*01b6*/ 	.short	0x0000
        /*01b8*/ 	.byte	0x00, 0xf4, 0x21, 0x00


	//----- nvinfo : EIATTR_MAXREG_COUNT
	.align		4
.L_62:
        /*01bc*/ 	.byte	0x03, 0x1b
        /*01be*/ 	.short	0x00ff


	//----- nvinfo : EIATTR_NUM_BARRIERS
	.align		4
        /*01c0*/ 	.byte	0x02, 0x4c
        /*01c2*/ 	.byte	0x01
	.zero		1


	//----- nvinfo : EIATTR_ANNOTATIONS
	.align		4
        /*01c4*/ 	.byte	0x04, 0x55
        /*01c6*/ 	.short	(.L_64 - .L_63)


	//   ....[0]....
.L_63:
        /*01c8*/ 	.word	0x00000001
        /*01cc*/ 	.byte	0x80, 0x12, 0x00, 0x00, 0x01, 0x00, 0x00, 0x00, 0xc0, 0x12, 0x00, 0x00, 0x01, 0x00, 0x00, 0x00
        /* <DEDUP_REMOVED lines=83> */
        /*070c*/ 	.byte	0xc0, 0x4e, 0x00, 0x00


	//----- nvinfo : EIATTR_MERCURY_ISA_VERSION
	.align		4
.L_64:
        /*0710*/ 	.byte	0x03, 0x5f
        /*0712*/ 	.short	0x0000


	//----- nvinfo : EIATTR_COOP_GROUP_MASK_REGIDS
	.align		4
        /*0714*/ 	.byte	0x04, 0x29
        /*0716*/ 	.short	(.L_66 - .L_65)


	//   ....[0]....
.L_65:
        /*0718*/ 	.word	0xffffffff


	//   ....[1]....
        /*071c*/ 	.word	0xffffffff


	//   ....[2]....
        /*0720*/ 	.word	0xffffffff


	//   ....[3]....
        /*0724*/ 	.word	0xffffffff


	//   ....[4]....
        /*0728*/ 	.word	0xffffffff


	//   ....[5]....
        /*072c*/ 	.word	0xffffffff


	//   ....[6]....
        /*0730*/ 	.word	0xffffffff


	//   ....[7]....
        /*0734*/ 	.word	0xffffffff


	//   ....[8]....
        /*0738*/ 	.word	0xffffffff


	//   ....[9]....
        /*073c*/ 	.word	0xffffffff


	//   ....[10]....
        /*0740*/ 	.word	0xffffffff


	//   ....[11]....
        /*0744*/ 	.word	0xffffffff


	//   ....[12]....
        /*0748*/ 	.word	0xffffffff


	//   ....[13]....
        /*074c*/ 	.word	0xffffffff


	//   ....[14]....
        /*0750*/ 	.word	0xffffffff


	//   ....[15]....
        /*0754*/ 	.word	0xffffffff


	//   ....[16]....
        /*0758*/ 	.word	0xffffffff


	//   ....[17]....
        /*075c*/ 	.word	0xffffffff


	//   ....[18]....
        /*0760*/ 	.word	0xffffffff


	//   ....[19]....
        /*0764*/ 	.word	0xffffffff


	//----- nvinfo : EIATTR_COOP_GROUP_INSTR_OFFSETS
	.align		4
.L_66:
        /*0768*/ 	.byte	0x04, 0x28
        /*076a*/ 	.short	(.L_68 - .L_67)


	//   ....[0]....
.L_67:
        /*076c*/ 	.word	0x00004d20


	//   ....[1]....
        /*0770*/ 	.word	0x00004d30


	//   ....[2]....
        /*0774*/ 	.word	0x00004d40


	//   ....[3]....
        /*0778*/ 	.word	0x00004d50


	//   ....[4]....
        /*077c*/ 	.word	0x00004d80


	//   ....[5]....
        /*0780*/ 	.word	0x00004da0


	//   ....[6]....
        /*0784*/ 	.word	0x00004dc0


	//   ....[7]....
        /*0788*/ 	.word	0x00004dd0


	//   ....[8]....
        /*078c*/ 	.word	0x00004ee0


	//   ....[9]....
        /*0790*/ 	.word	0x00004f00


	//   ....[10]....
        /*0794*/ 	.word	0x00005380


	//   ....[11]....
        /*0798*/ 	.word	0x00005390


	//   ....[12]....
        /*079c*/ 	.word	0x000053a0


	//   ....[13]....
        /*07a0*/ 	.word	0x000053b0


	//   ....[14]....
        /*07a4*/ 	.word	0x000053e0


	//   ....[15]....
        /*07a8*/ 	.word	0x00005400


	//   ....[16]....
        /*07ac*/ 	.word	0x00005420


	//   ....[17]....
        /*07b0*/ 	.word	0x00005430


	//   ....[18]....
        /*07b4*/ 	.word	0x000054f0


	//   ....[19]....
        /*07b8*/ 	.word	0x00005510


	//----- nvinfo : EIATTR_EXIT_INSTR_OFFSETS
	.align		4
.L_68:
        /*07bc*/ 	.byte	0x04, 0x1c
        /*07be*/ 	.short	(.L_70 - .L_69)


	//   ....[0]....
.L_69:
        /*07c0*/ 	.word	0x000087d0


	//   ....[1]....
        /*07c4*/ 	.word	0x00008870


	//----- nvinfo : EIATTR_REQNTID
	.align		4
.L_70:
        /*07c8*/ 	.byte	0x04, 0x10
        /*07ca*/ 	.short	(.L_72 - .L_71)
.L_71:
        /*07cc*/ 	.word	0x00000080
        /*07d0*/ 	.word	0x00000001
        /*07d4*/ 	.word	0x00000001
.L_72:


//--------------------- .nv.callgraph             --------------------------
	.section	.nv.callgraph,"",@"SHT_CUDA_CALLGRAPH"
	.align	4
	.sectionentsize	8
	.align		4
        /*0000*/ 	.word	0x00000000
	.align		4
        /*0004*/ 	.word	0xffffffff
	.align		4
        /*0008*/ 	.word	0x00000000
	.align		4
        /*000c*/ 	.word	0xfffffffe
	.align		4
        /*0010*/ 	.word	0x00000000
	.align		4
        /*0014*/ 	.word	0xfffffffd
	.align		4
        /*0018*/ 	.word	0x00000000
	.align		4
        /*001c*/ 	.word	0xfffffffc


//--------------------- .nv.rel.action            --------------------------
	.section	.nv.rel.action,"",@"SHT_CUDA_RELOCINFO"
	.align	8
	.sectionentsize	8
        /*0000*/ 	.byte	0x73, 0x00, 0x00, 0x00, 0x00, 0x00, 0x00, 0x00, 0x00, 0x00, 0x00, 0x11, 0x25, 0x00, 0x05, 0x36


//--------------------- .nv.constant4             --------------------------
	.section	.nv.constant4,"a",@progbits
	.align	8
	.align		8
.nv.constant4:
        /*0000*/ 	.dword	_$_str


//--------------------- .nv.constant0.attn_fwd    --------------------------
	.section	.nv.constant0.attn_fwd,"a",@progbits
	.sectionflags	@""
	.align	4
.nv.constant0.attn_fwd:
	.zero		488


//--------------------- .text.attn_fwd            --------------------------
	.section	.text.attn_fwd,"ax",@progbits
	.sectioninfo	@"SHI_REGISTERS=255"
	.align	128
        .global         attn_fwd
        .type           attn_fwd,@function
        .size           attn_fwd,(.L_x_3 - attn_fwd)
        .other          attn_fwd,@"STO_CUDA_ENTRY STV_DEFAULT"
attn_fwd:
.text.attn_fwd:
[----:B------:R-:W-:Y:S02]  /*0000*/  IMAD.MOV.U32 R1, RZ, RZ, c[0x0][0x28] ;  /* 0x00000a00ff017624 */ /* 0x000fe400078e00ff */
[----:B------:R-:W0:Y:S01]  /*0010*/  S2R R17, SR_CTAID.X ;  /* 0x0000000000117919 */ /* 0x000e220000002500 */
[----:B------:R-:W-:Y:S01]  /*0020*/  IMAD.MOV.U32 R21, RZ, RZ, c[0x0][0x198] ;  /* 0x00006600ff157624 */ /* 0x000fe200078e00ff */
[----:B------:R-:W-:Y:S01]  /*0030*/  ULDC.64 UR6, c[0x0][0x118] ;  /* 0x0000460000067ab9 */ /* 0x000fe20000000a00 */
[----:B------:R-:W-:Y:S01]  /*0040*/  IADD3 R1, R1, -0x298, RZ ;  /* 0xfffffd6801017810 */ /* 0x000fe20007ffe0ff */
[----:B------:R-:W1:Y:S04]  /*0050*/  S2R R242, SR_TID.X ;  /* 0x0000000000f27919 */ /* 0x000e680000002100 */
[----:B------:R-:W2:Y:S01]  /*0060*/  S2R R24, SR_CTAID.Y ;  /* 0x0000000000187919 */ /* 0x000ea20000002600 */
[----:B0-----:R-:W-:Y:S01]  /*0070*/  IMAD.SHL.U32 R17, R17, 0x20, RZ ;  /* 0x0000002011117824 */ /* 0x001fe200078e00ff */
[----:B-1----:R-:W-:-:S04]  /*0080*/  SHF.R.U32.HI R16, RZ, 0x5, R242 ;  /* 0x00000005ff107819 */ /* 0x002fc800000116f2 */
[----:B------:R-:W-:Y:S02]  /*0090*/  LOP3.LUT R2, R17, 0x1f, R242, 0xf8, !PT ;  /* 0x0000001f11027812 */ /* 0x000fe400078ef8f2 */
[----:B------:R-:W-:Y:S01]  /*00a0*/  SGXT.U32 R16, R16, 0x2 ;  /* 0x000000021010781a */ /* 0x000fe20000000000 */
[----:B--2---:R-:W-:Y:S02]  /*00b0*/  IMAD R0, R24, c[0x0][0x190], RZ ;  /* 0x0000640018007a24 */ /* 0x004fe400078e02ff */
[----:B------:R-:W-:Y:S02]  /*00c0*/  IMAD R3, R2, c[0x0][0x194], RZ ;  /* 0x0000650002037a24 */ /* 0x000fe400078e02ff */
[----:B------:R-:W-:Y:S01]  /*00d0*/  IMAD R4, R16, c[0x0][0x198], RZ ;  /* 0x0000660010047a24 */ /* 0x000fe200078e02ff */
[C---:B------:R-:W-:Y:S01]  /*00e0*/  SHF.L.U32 R2, R0.reuse, 0x1, RZ ;  /* 0x0000000100027819 */ /* 0x040fe200000006ff */
[----:B------:R-:W-:Y:S02]  /*00f0*/  IMAD.SHL.U32 R5, R3, 0x2, RZ ;  /* 0x0000000203057824 */ /* 0x000fe400078e00ff */
[----:B------:R-:W-:-:S03]  /*0100*/  IMAD.HI R0, R0, 0x2, RZ ;  /* 0x0000000200007827 */ /* 0x000fc600078e02ff */
[----:B------:R-:W-:Y:S01]  /*0110*/  IADD3 R75, P0, P1, R5, c[0x0][0x160], R2 ;  /* 0x00005800054b7a10 */ /* 0x000fe2000791e002 */
[----:B------:R-:W-:-:S04]  /*0120*/  IMAD.HI R3, R3, 0x2, RZ ;  /* 0x0000000203037827 */ /* 0x000fc800078e02ff */
[----:B------:R-:W-:Y:S01]  /*0130*/  IMAD R8, R21, 0x4, R4 ;  /* 0x0000000415087824 */ /* 0x000fe200078e0204 */
[----:B------:R-:W-:Y:S02]  /*0140*/  IADD3.X R77, R3, c[0x0][0x164], R0, P0, P1 ;  /* 0x00005900034d7a10 */ /* 0x000fe400007e2400 */
[----:B------:R-:W-:Y:S01]  /*0150*/  LEA R2, P0, R4, R75, 0x1 ;  /* 0x0000004b04027211 */ /* 0x000fe200078008ff */
[----:B------:R-:W-:-:S03]  /*0160*/  IMAD R5, R21, 0x4, R8 ;  /* 0x0000000415057824 */ /* 0x000fc600078e0208 */
[----:B------:R-:W-:Y:S02]  /*0170*/  LEA.HI.X.SX32 R3, R4, R77, 0x1, P0 ;  /* 0x0000004d04037211 */ /* 0x000fe400000f0eff */
[-C--:B------:R-:W-:Y:S02]  /*0180*/  LEA R6, P1, R5, R75.reuse, 0x1 ;  /* 0x0000004b05067211 */ /* 0x080fe400078208ff */
[C---:B------:R-:W-:Y:S01]  /*0190*/  LEA R4, P0, R8.reuse, R75, 0x1 ;  /* 0x0000004b08047211 */ /* 0x040fe200078008ff */
[----:B------:R0:W2:Y:S01]  /*01a0*/  LDG.E.U16 R23, [R2.64] ;  /* 0x0000000602177981 */ /* 0x0000a2000c1e1500 */
[----:B------:R-:W-:Y:S02]  /*01b0*/  LEA R0, R21, R5, 0x2 ;  /* 0x0000000515007211 */ /* 0x000fe400078e10ff */
[-C--:B------:R-:W-:Y:S02]  /*01c0*/  LEA.HI.X.SX32 R7, R5, R77.reuse, 0x1, P1 ;  /* 0x0000004d05077211 */ /* 0x080fe400008f0eff */
[----:B------:R-:W-:Y:S01]  /*01d0*/  LEA.HI.X.SX32 R5, R8, R77, 0x1, P0 ;  /* 0x0000004d08057211 */ /* 0x000fe200000f0eff */
[C---:B------:R-:W-:Y:S01]  /*01e0*/  IMAD R11, R21.reuse, 0x4, R0 ;  /* 0x00000004150b7824 */ /* 0x040fe200078e0200 */
[C---:B------:R-:W-:Y:S01]  /*01f0*/  LEA R8, P0, R0.reuse, R75, 0x1 ;  /* 0x0000004b00087211 */ /* 0x040fe200078008ff */
[----:B------:R1:W3:Y:S03]  /*0200*/  LDG.E.U16 R27, [R6.64] ;  /* 0x00000006061b7981 */ /* 0x0002e6000c1e1500 */
[----:B------:R-:W-:Y:S01]  /*0210*/  LEA.HI.X.SX32 R9, R0, R77, 0x1, P0 ;  /* 0x0000004d00097211 */ /* 0x000fe200000f0eff */
[----:B------:R-:W-:Y:S01]  /*0220*/  IMAD R0, R21, 0x4, R11 ;  /* 0x0000000415007824 */ /* 0x000fe200078e020b */
[----:B------:R-:W-:Y:S01]  /*0230*/  LEA R10, P0, R11, R75, 0x1 ;  /* 0x0000004b0b0a7211 */ /* 0x000fe200078008ff */
[----:B------:R4:W5:Y:S02]  /*0240*/  LDG.E.U16 R25, [R4.64] ;  /* 0x0000000604197981 */ /* 0x000964000c1e1500 */
[----:B------:R-:W-:Y:S01]  /*0250*/  IMAD R13, R21, 0x4, R0 ;  /* 0x00000004150d7824 */ /* 0x000fe200078e0200 */
[----:B------:R-:W-:Y:S01]  /*0260*/  LEA.HI.X.SX32 R11, R11, R77, 0x1, P0 ;  /* 0x0000004d0b0b7211 */ /* 0x000fe200000f0eff */
[----:B------:R4:W5:Y:S01]  /*0270*/  LDG.E.U16 R29, [R8.64] ;  /* 0x00000006081d7981 */ /* 0x000962000c1e1500 */
[----:B0-----:R-:W-:-:S02]  /*0280*/  LEA R2, P0, R0, R75, 0x1 ;  /* 0x0000004b00027211 */ /* 0x001fc400078008ff */
[C---:B------:R-:W-:Y:S01]  /*0290*/  LEA R14, R21.reuse, R13, 0x2 ;  /* 0x0000000d150e7211 */ /* 0x040fe200078e10ff */
[----:B------:R0:W5:Y:S01]  /*02a0*/  LDG.E.U16 R31, [R10.64] ;  /* 0x000000060a1f7981 */ /* 0x000162000c1e1500 */
[----:B------:R-:W-:Y:S02]  /*02b0*/  LEA.HI.X.SX32 R3, R0, R77, 0x1, P0 ;  /* 0x0000004d00037211 */ /* 0x000fe400000f0eff */
[CC--:B-1----:R-:W-:Y:S01]  /*02c0*/  LEA R6, P0, R14.reuse, R75.reuse, 0x1 ;  /* 0x0000004b0e067211 */ /* 0x0c2fe200078008ff */
[----:B------:R-:W-:Y:S01]  /*02d0*/  IMAD R0, R21, 0x4, R14 ;  /* 0x0000000415007824 */ /* 0x000fe200078e020e */
[----:B------:R-:W-:Y:S01]  /*02e0*/  LEA R12, P1, R13, R75, 0x1 ;  /* 0x0000004b0d0c7211 */ /* 0x000fe200078208ff */
[----:B------:R1:W5:Y:S01]  /*02f0*/  LDG.E.U16 R33, [R2.64] ;  /* 0x0000000602217981 */ /* 0x000362000c1e1500 */
[----:B------:R-:W-:Y:S01]  /*0300*/  LEA.HI.X.SX32 R7, R14, R77, 0x1, P0 ;  /* 0x0000004d0e077211 */ /* 0x000fe200000f0eff */
[----:B----4-:R-:W-:Y:S01]  /*0310*/  IMAD R9, R21, 0x4, R0 ;  /* 0x0000000415097824 */ /* 0x010fe200078e0200 */
[----:B------:R-:W-:-:S02]  /*0320*/  LEA R4, P0, R0, R75, 0x1 ;  /* 0x0000004b00047211 */ /* 0x000fc400078008ff */
[-C--:B------:R-:W-:Y:S01]  /*0330*/  LEA.HI.X.SX32 R13, R13, R77.reuse, 0x1, P1 ;  /* 0x0000004d0d0d7211 */ /* 0x080fe200008f0eff */
[----:B------:R4:W5:Y:S01]  /*0340*/  LDG.E.U16 R37, [R6.64] ;  /* 0x0000000606257981 */ /* 0x000962000c1e1500 */
[----:B------:R-:W-:Y:S01]  /*0350*/  LEA.HI.X.SX32 R5, R0, R77, 0x1, P0 ;  /* 0x0000004d00057211 */ /* 0x000fe200000f0eff */
[----:B------:R-:W-:Y:S01]  /*0360*/  IMAD R0, R21, 0x4, R9 ;  /* 0x0000000415007824 */ /* 0x000fe200078e0209 */
[-C--:B------:R-:W-:Y:S01]  /*0370*/  LEA R8, P0, R9, R75.reuse, 0x1 ;  /* 0x0000004b09087211 */ /* 0x080fe200078008ff */
[----:B------:R1:W5:Y:S03]  /*0380*/  LDG.E.U16 R35, [R12.64] ;  /* 0x000000060c237981 */ /* 0x000366000c1e1500 */
[----:B0-----:R-:W-:Y:S01]  /*0390*/  LEA R10, P1, R0, R75, 0x1 ;  /* 0x0000004b000a7211 */ /* 0x001fe200078208ff */
[----:B------:R0:W5:Y:S01]  /*03a0*/  LDG.E.U16 R39, [R4.64] ;  /* 0x0000000604277981 */ /* 0x000162000c1e1500 */
[----:B------:R-:W-:-:S02]  /*03b0*/  LEA R14, R21, R0, 0x2 ;  /* 0x00000000150e7211 */ /* 0x000fc400078e10ff */
[-C--:B------:R-:W-:Y:S02]  /*03c0*/  LEA.HI.X.SX32 R9, R9, R77.reuse, 0x1, P0 ;  /* 0x0000004d09097211 */ /* 0x080fe400000f0eff */
[----:B------:R-:W-:Y:S01]  /*03d0*/  LEA.HI.X.SX32 R11, R0, R77, 0x1, P1 ;  /* 0x0000004d000b7211 */ /* 0x000fe200008f0eff */
[C---:B------:R-:W-:Y:S01]  /*03e0*/  IMAD R0, R21.reuse, 0x4, R14 ;  /* 0x0000000415007824 */ /* 0x040fe200078e020e */
[C---:B-1----:R-:W-:Y:S01]  /*03f0*/  LEA R2, P0, R14.reuse, R75, 0x1 ;  /* 0x0000004b0e027211 */ /* 0x042fe200078008ff */
[----:B------:R1:W5:Y:S03]  /*0400*/  LDG.E.U16 R41, [R8.64] ;  /* 0x0000000608297981 */ /* 0x000366000c1e1500 */
[----:B------:R-:W-:Y:S01]  /*0410*/  LEA.HI.X.SX32 R3, R14, R77, 0x1, P0 ;  /* 0x0000004d0e037211 */ /* 0x000fe200000f0eff */
[C---:B------:R-:W-:Y:S01]  /*0420*/  IMAD R13, R21.reuse, 0x4, R0 ;  /* 0x00000004150d7824 */ /* 0x040fe200078e0200 */
[C---:B----4-:R-:W-:Y:S01]  /*0430*/  LEA R6, P0, R0.reuse, R75, 0x1 ;  /* 0x0000004b00067211 */ /* 0x050fe200078008ff */
[----:B------:R4:W5:Y:S03]  /*0440*/  LDG.E.U16 R43, [R10.64] ;  /* 0x000000060a2b7981 */ /* 0x000966000c1e1500 */
[----:B------:R-:W-:Y:S01]  /*0450*/  LEA.HI.X.SX32 R7, R0, R77, 0x1, P0 ;  /* 0x0000004d00077211 */ /* 0x000fe200000f0eff */
[----:B------:R-:W-:Y:S01]  /*0460*/  IMAD R0, R21, 0x4, R13 ;  /* 0x0000000415007824 */ /* 0x000fe200078e020d */
[-C--:B0-----:R-:W-:Y:S01]  /*0470*/  LEA R4, P0, R13, R75.reuse, 0x1 ;  /* 0x0000004b0d047211 */ /* 0x081fe200078008ff */
[----:B------:R0:W5:Y:S03]  /*0480*/  LDG.E.U16 R45, [R2.64] ;  /* 0x00000006022d7981 */ /* 0x000166000c1e1500 */
[----:B------:R-:W-:Y:S01]  /*0490*/  LEA R12, P1, R0, R75, 0x1 ;  /* 0x0000004b000c7211 */ /* 0x000fe200078208ff */
[----:B------:R0:W5:Y:S01]  /*04a0*/  LDG.E.U16 R47, [R6.64] ;  /* 0x00000006062f7981 */ /* 0x000162000c1e1500 */
[----:B------:R-:W-:-:S02]  /*04b0*/  LEA R14, R21, R0, 0x2 ;  /* 0x00000000150e7211 */ /* 0x000fc400078e10ff */
[-C--:B------:R-:W-:Y:S02]  /*04c0*/  LEA.HI.X.SX32 R5, R13, R77.reuse, 0x1, P0 ;  /* 0x0000004d0d057211 */ /* 0x080fe400000f0eff */
[----:B------:R-:W-:Y:S01]  /*04d0*/  LEA.HI.X.SX32 R13, R0, R77, 0x1, P1 ;  /* 0x0000004d000d7211 */ /* 0x000fe200008f0eff */
[C---:B------:R-:W-:Y:S01]  /*04e0*/  IMAD R0, R21.reuse, 0x4, R14 ;  /* 0x0000000415007824 */ /* 0x040fe200078e020e */
[C---:B-1----:R-:W-:Y:S01]  /*04f0*/  LEA R8, P0, R14.reuse, R75, 0x1 ;  /* 0x0000004b0e087211 */ /* 0x042fe200078008ff */
[----:B------:R1:W5:Y:S02]  /*0500*/  LDG.E.U16 R49, [R4.64] ;  /* 0x0000000604317981 */ /* 0x000364000c1e1500 */
[C---:B----4-:R-:W-:Y:S01]  /*0510*/  IMAD R10, R21.reuse, 0x4, R0 ;  /* 0x00000004150a7824 */ /* 0x050fe200078e0200 */
[----:B------:R-:W-:Y:S01]  /*0520*/  LEA.HI.X.SX32 R9, R14, R77, 0x1, P0 ;  /* 0x0000004d0e097211 */ /* 0x000fe200000f0eff */
[----:B------:R4:W5:Y:S01]  /*0530*/  LDG.E.U16 R51, [R12.64] ;  /* 0x000000060c337981 */ /* 0x000962000c1e1500 */
[----:B0-----:R-:W-:Y:S01]  /*0540*/  LEA R2, P0, R0, R75, 0x1 ;  /* 0x0000004b00027211 */ /* 0x001fe200078008ff */
[----:B------:R-:W-:-:S02]  /*0550*/  IMAD R11, R21, 0x4, R10 ;  /* 0x00000004150b7824 */ /* 0x000fc400078e020a */
[----:B------:R0:W5:Y:S01]  /*0560*/  LDG.E.U16 R53, [R8.64] ;  /* 0x0000000608357981 */ /* 0x000162000c1e1500 */
[----:B------:R-:W-:Y:S02]  /*0570*/  LEA.HI.X.SX32 R3, R0, R77, 0x1, P0 ;  /* 0x0000004d00037211 */ /* 0x000fe400000f0eff */
[C---:B------:R-:W-:Y:S02]  /*0580*/  LEA R0, R21.reuse, R11, 0x2 ;  /* 0x0000000b15007211 */ /* 0x040fe400078e10ff */
[-C--:B------:R-:W-:Y:S01]  /*0590*/  LEA R6, P0, R10, R75.reuse, 0x1 ;  /* 0x0000004b0a067211 */ /* 0x080fe200078008ff */
[----:B------:R0:W5:Y:S02]  /*05a0*/  LDG.E.U16 R55, [R2.64] ;  /* 0x0000000602377981 */ /* 0x000164000c1e1500 */
[----:B------:R-:W-:Y:S01]  /*05b0*/  IMAD R14, R21, 0x4, R0 ;  /* 0x00000004150e7824 */ /* 0x000fe200078e0200 */
[----:B-1----:R-:W-:-:S03]  /*05c0*/  LEA R4, P1, R11, R75, 0x1 ;  /* 0x0000004b0b047211 */ /* 0x002fc600078208ff */
[C---:B------:R-:W-:Y:S01]  /*05d0*/  IMAD R15, R21.reuse, 0x4, R14 ;  /* 0x00000004150f7824 */ /* 0x040fe200078e020e */
[----:B------:R-:W-:Y:S02]  /*05e0*/  LEA.HI.X.SX32 R7, R10, R77, 0x1, P0 ;  /* 0x0000004d0a077211 */ /* 0x000fe400000f0eff */
[C---:B------:R-:W-:Y:S01]  /*05f0*/  LEA R10, P0, R0.reuse, R75, 0x1 ;  /* 0x0000004b000a7211 */ /* 0x040fe200078008ff */
[----:B----4-:R-:W-:Y:S01]  /*0600*/  IMAD R13, R21, 0x4, R15 ;  /* 0x00000004150d7824 */ /* 0x010fe200078e020f */
[-C--:B------:R-:W-:Y:S01]  /*0610*/  LEA.HI.X.SX32 R5, R11, R77.reuse, 0x1, P1 ;  /* 0x0000004d0b057211 */ /* 0x080fe200008f0eff */
[----:B------:R1:W4:Y:S01]  /*0620*/  LDG.E.U16 R57, [R6.64] ;  /* 0x0000000606397981 */ /* 0x000322000c1e1500 */
[----:B------:R-:W-:Y:S02]  /*0630*/  LEA.HI.X.SX32 R11, R0, R77, 0x1, P0 ;  /* 0x0000004d000b7211 */ /* 0x000fe400000f0eff */
[----:B0-----:R-:W-:Y:S01]  /*0640*/  LEA R8, P0, R14, R75, 0x1 ;  /* 0x0000004b0e087211 */ /* 0x001fe200078008ff */
[----:B------:R0:W4:Y:S01]  /*0650*/  LDG.E.U16 R59, [R4.64] ;  /* 0x00000006043b7981 */ /* 0x000122000c1e1500 */
[----:B------:R-:W-:-:S02]  /*0660*/  LEA R0, R21, R13, 0x2 ;  /* 0x0000000d15007211 */ /* 0x000fc400078e10ff */
[----:B------:R-:W-:Y:S01]  /*0670*/  LEA.HI.X.SX32 R9, R14, R77, 0x1, P0 ;  /* 0x0000004d0e097211 */ /* 0x000fe200000f0eff */
[----:B------:R0:W4:Y:S02]  /*0680*/  LDG.E.U16 R61, [R10.64] ;  /* 0x000000060a3d7981 */ /* 0x000124000c1e1500 */
[----:B------:R-:W-:Y:S01]  /*0690*/  IMAD R14, R21, 0x4, R0 ;  /* 0x00000004150e7824 */ /* 0x000fe200078e0200 */
[----:B------:R-:W-:Y:S01]  /*06a0*/  LEA R2, P0, R15, R75, 0x1 ;  /* 0x0000004b0f027211 */ /* 0x000fe200078008ff */
[----:B------:R0:W4:Y:S02]  /*06b0*/  LDG.E.U16 R63, [R8.64] ;  /* 0x00000006083f7981 */ /* 0x000124000c1e1500 */
[----:B------:R-:W-:Y:S01]  /*06c0*/  IMAD R18, R21, 0x4, R14 ;  /* 0x0000000415127824 */ /* 0x000fe200078e020e */
[----:B------:R-:W-:-:S03]  /*06d0*/  LEA.HI.X.SX32 R3, R15, R77, 0x1, P0 ;  /* 0x0000004d0f037211 */ /* 0x000fc600000f0eff */
[C---:B------:R-:W-:Y:S01]  /*06e0*/  IMAD R15, R21.reuse, 0x4, R18 ;  /* 0x00000004150f7824 */ /* 0x040fe200078e0212 */
[C---:B-1----:R-:W-:Y:S01]  /*06f0*/  LEA R6, P0, R14.reuse, R75, 0x1 ;  /* 0x0000004b0e067211 */ /* 0x042fe200078008ff */
[----:B------:R1:W4:Y:S03]  /*0700*/  LDG.E.U16 R65, [R2.64] ;  /* 0x0000000602417981 */ /* 0x000326000c1e1500 */
[----:B------:R-:W-:Y:S02]  /*0710*/  LEA R19, R21, R15, 0x2 ;  /* 0x0000000f15137211 */ /* 0x000fe400078e10ff */
[----:B------:R-:W-:Y:S02]  /*0720*/  LEA R12, P1, R13, R75, 0x1 ;  /* 0x0000004b0d0c7211 */ /* 0x000fe400078208ff */
[----:B------:R-:W-:Y:S01]  /*0730*/  LEA.HI.X.SX32 R7, R14, R77, 0x1, P0 ;  /* 0x0000004d0e077211 */ /* 0x000fe200000f0eff */
[----:B0-----:R-:W-:Y:S01]  /*0740*/  IMAD R5, R21, 0x4, R19 ;  /* 0x0000000415057824 */ /* 0x001fe200078e0213 */
[----:B------:R-:W-:-:S02]  /*0750*/  LEA R10, P0, R15, R75, 0x1 ;  /* 0x0000004b0f0a7211 */ /* 0x000fc400078008ff */
[-C--:B------:R-:W-:Y:S01]  /*0760*/  LEA.HI.X.SX32 R13, R13, R77.reuse, 0x1, P1 ;  /* 0x0000004d0d0d7211 */ /* 0x080fe200008f0eff */
[----:B------:R-:W-:Y:S01]  /*0770*/  IMAD R20, R21, 0x4, R5 ;  /* 0x0000000415147824 */ /* 0x000fe200078e0205 */
[----:B------:R-:W-:Y:S01]  /*0780*/  LEA.HI.X.SX32 R11, R15, R77, 0x1, P0 ;  /* 0x0000004d0f0b7211 */ /* 0x000fe200000f0eff */
[----:B------:R0:W4:Y:S01]  /*0790*/  LDG.E.U16 R71, [R6.64] ;  /* 0x0000000606477981 */ /* 0x000122000c1e1500 */
[-C--:B------:R-:W-:Y:S01]  /*07a0*/  LEA R8, P1, R5, R75.reuse, 0x1 ;  /* 0x0000004b05087211 */ /* 0x080fe200078208ff */
[----:B------:R-:W-:Y:S01]  /*07b0*/  IMAD R15, R21, 0x4, R20 ;  /* 0x00000004150f7824 */ /* 0x000fe200078e0214 */
[C---:B------:R-:W-:Y:S01]  /*07c0*/  LEA R4, P0, R0.reuse, R75, 0x1 ;  /* 0x0000004b00047211 */ /* 0x040fe200078008ff */
[----:B------:R0:W4:Y:S01]  /*07d0*/  LDG.E.U16 R67, [R12.64] ;  /* 0x000000060c437981 */ /* 0x000122000c1e1500 */
[-C--:B------:R-:W-:Y:S02]  /*07e0*/  LEA.HI.X.SX32 R9, R5, R77.reuse, 0x1, P1 ;  /* 0x0000004d05097211 */ /* 0x080fe400008f0eff */
[----:B------:R-:W-:Y:S01]  /*07f0*/  LEA.HI.X.SX32 R5, R0, R77, 0x1, P0 ;  /* 0x0000004d00057211 */ /* 0x000fe200000f0eff */
[----:B------:R0:W4:Y:S01]  /*0800*/  LDG.E.U16 R73, [R10.64] ;  /* 0x000000060a497981 */ /* 0x000122000c1e1500 */
[----:B-1----:R-:W-:-:S02]  /*0810*/  LEA R2, P0, R18, R75, 0x1 ;  /* 0x0000004b12027211 */ /* 0x002fc400078008ff */
[----:B0-----:R-:W-:Y:S01]  /*0820*/  LEA R6, P1, R19, R75, 0x1 ;  /* 0x0000004b13067211 */ /* 0x001fe200078208ff */
[----:B------:R0:W4:Y:S01]  /*0830*/  LDG.E.U16 R9, [R8.64] ;  /* 0x0000000608097981 */ /* 0x000122000c1e1500 */
[----:B------:R-:W-:Y:S02]  /*0840*/  LEA R21, R21, R15, 0x2 ;  /* 0x0000000f15157211 */ /* 0x000fe400078e10ff */
[----:B------:R-:W-:Y:S01]  /*0850*/  LEA R14, P2, R15, R75, 0x1 ;  /* 0x0000004b0f0e7211 */ /* 0x000fe200078408ff */
[----:B------:R1:W4:Y:S01]  /*0860*/  LDG.E.U16 R69, [R4.64] ;  /* 0x0000000604457981 */ /* 0x000322000c1e1500 */
[-C--:B------:R-:W-:Y:S02]  /*0870*/  LEA.HI.X.SX32 R3, R18, R77.reuse, 0x1, P0 ;  /* 0x0000004d12037211 */ /* 0x080fe400000f0eff */
[----:B------:R-:W-:Y:S02]  /*0880*/  LEA.HI.X.SX32 R7, R19, R77, 0x1, P1 ;  /* 0x0000004d13077211 */ /* 0x000fe400008f0eff */
[-C--:B------:R-:W-:Y:S01]  /*0890*/  LEA R12, P0, R20, R75.reuse, 0x1 ;  /* 0x0000004b140c7211 */ /* 0x080fe200078008ff */
[----:B------:R0:W4:Y:S01]  /*08a0*/  LDG.E.U16 R19, [R2.64] ;  /* 0x0000000602137981 */ /* 0x000122000c1e1500 */
[----:B------:R-:W-:-:S02]  /*08b0*/  LEA R10, P1, R21, R75, 0x1 ;  /* 0x0000004b150a7211 */ /* 0x000fc400078208ff */
[-C--:B------:R-:W-:Y:S01]  /*08c0*/  LEA.HI.X.SX32 R15, R15, R77.reuse, 0x1, P2 ;  /* 0x0000004d0f0f7211 */ /* 0x080fe200010f0eff */
[----:B------:R0:W4:Y:S01]  /*08d0*/  LDG.E.U16 R7, [R6.64] ;  /* 0x0000000606077981 */ /* 0x000122000c1e1500 */
[-C--:B------:R-:W-:Y:S02]  /*08e0*/  LEA.HI.X.SX32 R13, R20, R77.reuse, 0x1, P0 ;  /* 0x0000004d140d7211 */ /* 0x080fe400000f0eff */
[----:B------:R-:W-:Y:S02]  /*08f0*/  LEA.HI.X.SX32 R11, R21, R77, 0x1, P1 ;  /* 0x0000004d150b7211 */ /* 0x000fe400008f0eff */
[----:B------:R0:W4:Y:S04]  /*0900*/  LDG.E.U16 R15, [R14.64] ;  /* 0x000000060e0f7981 */ /* 0x000128000c1e1500 */
[----:B------:R-:W4:Y:S04]  /*0910*/  LDG.E.U16 R13, [R12.64] ;  /* 0x000000060c0d7981 */ /* 0x000f28000c1e1500 */
[----:B------:R1:W4:Y:S01]  /*0920*/  LDG.E.U16 R11, [R10.64] ;  /* 0x000000060a0b7981 */ /* 0x000322000c1e1500 */
[----:B0-----:R-:W-:-:S02]  /*0930*/  LOP3.LUT R14, R242, 0x3f, RZ, 0xc0, !PT ;  /* 0x0000003ff20e7812 */ /* 0x001fc400078ec0ff */
[----:B------:R-:W-:-:S03]  /*0940*/  SHF.R.S32.HI R0, RZ, 0x6, R242 ;  /* 0x00000006ff007819 */ /* 0x000fc600000114f2 */
[----:B-1----:R-:W-:Y:S01]  /*0950*/  IMAD.SHL.U32 R5, R14, 0x2, RZ ;  /* 0x000000020e057824 */ /* 0x002fe200078e00ff */
[----:B------:R-:W-:-:S04]  /*0960*/  SGXT R0, R0, 0x1 ;  /* 0x000000010000781a */ /* 0x000fc80000000200 */
[----:B------:R-:W-:-:S04]  /*0970*/  LOP3.LUT R0, R5, 0x90, R0, 0x78, !PT ;  /* 0x0000009005007812 */ /* 0x000fc800078e7800 */
[----:B------:R-:W-:Y:S02]  /*0980*/  LOP3.LUT R252, R0, 0x20, RZ, 0x3c, !PT ;  /* 0x0000002000fc7812 */ /* 0x000fe400078e3cff */
[----:B------:R-:W-:-:S04]  /*0990*/  IADD3 R22, R17, 0x20, RZ ;  /* 0x0000002011167810 */ /* 0x000fc80007ffe0ff */
[----:B------:R-:W-:Y:S01]  /*09a0*/  ISETP.GE.AND P0, PT, R22, 0x1, PT ;  /* 0x000000011600780c */ /* 0x000fe20003f06270 */
[----:B------:R-:W-:Y:S01]  /*09b0*/  IMAD.MOV.U32 R2, RZ, RZ, 0x3f800000 ;  /* 0x3f800000ff027424 */ /* 0x000fe200078e00ff */
[----:B------:R-:W-:Y:S01]  /*09c0*/  MOV R4, 0xff800000 ;  /* 0xff80000000047802 */ /* 0x000fe20000000f00 */
[----:B------:R-:W-:Y:S01]  /*09d0*/  IMAD.MOV.U32 R3, RZ, RZ, -0x800000 ;  /* 0xff800000ff037424 */ /* 0x000fe200078e00ff */
[----:B------:R-:W-:Y:S01]  /*09e0*/  CS2R R88, SRZ ;  /* 0x0000000000587805 */ /* 0x000fe2000001ff00 */
[----:B------:R-:W-:Y:S01]  /*09f0*/  IMAD.MOV.U32 R5, RZ, RZ, -0x800000 ;  /* 0xff800000ff057424 */ /* 0x000fe200078e00ff */
[----:B------:R-:W-:Y:S01]  /*0a00*/  CS2R R90, SRZ ;  /* 0x00000000005a7805 */ /* 0x000fe2000001ff00 */
[----:B------:R-:W-:Y:S01]  /*0a10*/  IMAD.MOV.U32 R6, RZ, RZ, -0x800000 ;  /* 0xff800000ff067424 */ /* 0x000fe200078e00ff */
[----:B------:R-:W-:Y:S01]  /*0a20*/  CS2R R84, SRZ ;  /* 0x0000000000547805 */ /* 0x000fe2000001ff00 */
[----:B------:R-:W-:Y:S01]  /*0a30*/  IMAD.MOV.U32 R8, RZ, RZ, 0x3f800000 ;  /* 0x3f800000ff087424 */ /* 0x000fe200078e00ff */
[----:B------:R-:W-:Y:S01]  /*0a40*/  CS2R R86, SRZ ;  /* 0x0000000000567805 */ /* 0x000fe2000001ff00 */
[----:B------:R-:W-:Y:S01]  /*0a50*/  IMAD.MOV.U32 R140, RZ, RZ, 0x3f800000 ;  /* 0x3f800000ff8c7424 */ /* 0x000fe200078e00ff */
[----:B------:R-:W-:Y:S01]  /*0a60*/  CS2R R80, SRZ ;  /* 0x0000000000507805 */ /* 0x000fe2000001ff00 */
        /* <DEDUP_REMOVED lines=11> */
[C---:B------:R-:W-:Y:S01]  /*0b20*/  LOP3.LUT R60, R242.reuse, 0x7f, RZ, 0xc0, !PT ;  /* 0x0000007ff23c7812 */ /* 0x040fe200078ec0ff */
[C---:B------:R-:W-:Y:S01]  /*0b30*/  IMAD.SHL.U32 R10, R242.reuse, 0x8, RZ ;  /* 0x00000008f20a7824 */ /* 0x040fe200078e00ff */
[----:B------:R-:W-:-:S02]  /*0b40*/  LOP3.LUT R18, R242, 0x1c, RZ, 0xc0, !PT ;  /* 0x0000001cf2127812 */ /* 0x000fc400078ec0ff */
[----:B------:R-:W-:Y:S01]  /*0b50*/  LOP3.LUT R243, R242, 0x60, RZ, 0xc0, !PT ;  /* 0x00000060f2f37812 */ /* 0x000fe200078ec0ff */
[----:B--2---:R-:W-:Y:S04]  /*0b60*/  STS.U16 [R0+0x4000], R23 ;  /* 0x0040001700007388 */ /* 0x004fe80000000400 */
[----:B---3--:R-:W-:Y:S04]  /*0b70*/  STS.U16 [R0+0x4200], R27 ;  /* 0x0042001b00007388 */ /* 0x008fe80000000400 */
[----:B-----5:R-:W-:Y:S04]  /*0b80*/  STS.U16 [R0+0x4400], R31 ;  /* 0x0044001f00007388 */ /* 0x020fe80000000400 */
[----:B------:R-:W-:Y:S04]  /*0b90*/  STS.U16 [R0+0x4600], R35 ;  /* 0x0046002300007388 */ /* 0x000fe80000000400 */
[----:B------:R-:W-:Y:S04]  /*0ba0*/  STS.U16 [R0+0x4800], R39 ;  /* 0x0048002700007388 */ /* 0x000fe80000000400 */
[----:B------:R-:W-:Y:S04]  /*0bb0*/  STS.U16 [R0+0x4a00], R43 ;  /* 0x004a002b00007388 */ /* 0x000fe80000000400 */
[----:B------:R-:W-:Y:S04]  /*0bc0*/  STS.U16 [R0+0x4c00], R47 ;  /* 0x004c002f00007388 */ /* 0x000fe80000000400 */
[----:B------:R-:W-:Y:S04]  /*0bd0*/  STS.U16 [R0+0x4e00], R51 ;  /* 0x004e003300007388 */ /* 0x000fe80000000400 */
[----:B------:R-:W-:Y:S04]  /*0be0*/  STS.U16 [R0+0x5000], R55 ;  /* 0x0050003700007388 */ /* 0x000fe80000000400 */
[----:B----4-:R-:W-:Y:S04]  /*0bf0*/  STS.U16 [R0+0x5200], R59 ;  /* 0x0052003b00007388 */ /* 0x010fe80000000400 */
[----:B------:R-:W-:Y:S04]  /*0c00*/  STS.U16 [R0+0x5400], R63 ;  /* 0x0054003f00007388 */ /* 0x000fe80000000400 */
[----:B------:R-:W-:Y:S04]  /*0c10*/  STS.U16 [R0+0x5800], R71 ;  /* 0x0058004700007388 */ /* 0x000fe80000000400 */
[----:B------:R-:W-:Y:S04]  /*0c20*/  STS.U16 [R0+0x5600], R67 ;  /* 0x0056004300007388 */ /* 0x000fe80000000400 */
[----:B------:R-:W-:Y:S04]  /*0c30*/  STS.U16 [R0+0x5a00], R73 ;  /* 0x005a004900007388 */ /* 0x000fe80000000400 */
[----:B------:R0:W-:Y:S04]  /*0c40*/  STS.U16 [R0+0x5c00], R9 ;  /* 0x005c000900007388 */ /* 0x0001e80000000400 */
[----:B------:R-:W-:Y:S04]  /*0c50*/  STS.U16 [R0+0x5e00], R15 ;  /* 0x005e000f00007388 */ /* 0x000fe80000000400 */
        /* <DEDUP_REMOVED lines=14> */
[----:B------:R-:W-:Y:S01]  /*0d40*/  STS.U16 [R252+0x5f00], R11 ;  /* 0x005f000bfc007388 */ /* 0x000fe20000000400 */
[----:B0-----:R-:W-:-:S03]  /*0d50*/  MOV R9, 0x3f800000 ;  /* 0x3f80000000097802 */ /* 0x001fc60000000f00 */
[----:B------:R0:W-:Y:S02]  /*0d60*/  STS.U16 [R252+0x5b00], R7 ;  /* 0x005b0007fc007388 */ /* 0x0001e40000000400 */
[----:B0-----:R-:W-:Y:S01]  /*0d70*/  IMAD R7, R16, c[0x0][0x1c8], RZ ;  /* 0x0000720010077a24 */ /* 0x001fe200078e02ff */
[----:B------:R-:W-:Y:S05]  /*0d80*/  @!P0 BRA `(.L_x_0) ;  /* 0x00005c7000008947 */ /* 0x000fea0003800000 */
[--C-:B------:R-:W-:Y:S01]  /*0d90*/  SHF.R.U32.HI R2, RZ, 0x6, R242.reuse ;  /* 0x00000006ff027819 */ /* 0x100fe200000116f2 */
[----:B------:R-:W-:Y:S01]  /*0da0*/  IMAD.MOV.U32 R22, RZ, RZ, c[0x0][0x1b8] ;  /* 0x00006e00ff167624 */ /* 0x000fe200078e00ff */
[----:B------:R-:W-:Y:S01]  /*0db0*/  LOP3.LUT R6, R242, 0x7, RZ, 0xc0, !PT ;  /* 0x00000007f2067812 */ /* 0x000fe200078ec0ff */
[----:B------:R-:W-:Y:S01]  /*0dc0*/  IMAD R14, R14, c[0x0][0x1b4], RZ ;  /* 0x00006d000e0e7a24 */ /* 0x000fe200078e02ff */
[----:B------:R-:W-:Y:S01]  /*0dd0*/  SGXT.U32 R2, R2, 0x1 ;  /* 0x000000010202781a */ /* 0x000fe20000000000 */
[----:B------:R-:W-:Y:S01]  /*0de0*/  IMAD R3, R24, c[0x0][0x1b0], RZ ;  /* 0x00006c0018037a24 */ /* 0x000fe200078e02ff */
[----:B------:R-:W-:Y:S01]  /*0df0*/  LOP3.LUT R11, R10, 0x30, RZ, 0xc0, !PT ;  /* 0x000000300a0b7812 */ /* 0x000fe200078ec0ff */
[----:B------:R-:W-:Y:S01]  /*0e00*/  IMAD.SHL.U32 R5, R14, 0x2, RZ ;  /* 0x000000020e057824 */ /* 0x000fe200078e00ff */
[----:B------:R-:W-:Y:S01]  /*0e10*/  LOP3.LUT R10, R242, 0x10, RZ, 0xc0, !PT ;  /* 0x00000010f20a7812 */ /* 0x000fe200078ec0ff */
[----:B------:R-:W-:Y:S01]  /*0e20*/  IMAD R7, R2, c[0x0][0x1b8], RZ ;  /* 0x00006e0002077a24 */ /* 0x000fe200078e02ff */
[----:B------:R-:W-:Y:S01]  /*0e30*/  SHF.R.U32.HI R20, RZ, 0x2, R242 ;  /* 0x00000002ff147819 */ /* 0x000fe200000116f2 */
[----:B------:R-:W-:Y:S01]  /*0e40*/  IMAD.SHL.U32 R58, R3, 0x2, RZ ;  /* 0x00000002033a7824 */ /* 0x000fe200078e00ff */
[----:B------:R-:W-:Y:S01]  /*0e50*/  SHF.R.U32.HI R13, RZ, 0x1, R243 ;  /* 0x00000001ff0d7819 */ /* 0x000fe200000116f3 */
[----:B------:R-:W-:Y:S01]  /*0e60*/  IMAD R2, R24, c[0x0][0x1a0], RZ ;  /* 0x0000680018027a24 */ /* 0x000fe200078e02ff */
[----:B------:R-:W-:Y:S01]  /*0e70*/  LEA R9, R22, R7, 0x1 ;  /* 0x0000000716097211 */ /* 0x000fe200078e08ff */
[----:B------:R-:W-:Y:S01]  /*0e80*/  IMAD R4, R60, c[0x0][0x1a8], RZ ;  /* 0x00006a003c047a24 */ /* 0x000fe200078e02ff */
[----:B------:R-:W-:Y:S01]  /*0e90*/  IADD3 R58, P2, P3, R5, c[0x0][0x170], R58 ;  /* 0x00005c00053a7a10 */ /* 0x000fe20007b5e03a */
[----:B------:R-:W-:Y:S01]  /*0ea0*/  IMAD.HI R14, R14, 0x2, RZ ;  /* 0x000000020e0e7827 */ /* 0x000fe200078e02ff */
[----:B------:R-:W-:Y:S01]  /*0eb0*/  SHF.L.U32 R24, R2, 0x1, RZ ;  /* 0x0000000102187819 */ /* 0x000fe200000006ff */
[----:B------:R-:W-:Y:S01]  /*0ec0*/  CS2R R88, SRZ ;  /* 0x0000000000587805 */ /* 0x000fe2000001ff00 */
[----:B------:R-:W-:Y:S01]  /*0ed0*/  SGXT.U32 R20, R20, 0x3 ;  /* 0x000000031414781a */ /* 0x000fe20000000000 */
[----:B------:R-:W-:Y:S01]  /*0ee0*/  IMAD R21, R22, 0x2, R9 ;  /* 0x0000000216157824 */ /* 0x000fe200078e0209 */
[----:B------:R-:W-:Y:S01]  /*0ef0*/  MOV R96, 0xff800000 ;  /* 0xff80000000607802 */ /* 0x000fe20000000f00 */
[----:B------:R-:W-:Y:S01]  /*0f00*/  IMAD.SHL.U32 R25, R4, 0x2, RZ ;  /* 0x0000000204197824 */ /* 0x000fe200078e00ff */
[----:B------:R-:W-:Y:S01]  /*0f10*/  LOP3.LUT R16, R17, 0x10, R20, 0xfe, !PT ;  /* 0x0000001011107812 */ /* 0x000fe200078efe14 */
[----:B------:R-:W-:Y:S01]  /*0f20*/  IMAD R27, R22, 0x2, R21 ;  /* 0x00000002161b7824 */ /* 0x000fe200078e0215 */
[----:B------:R-:W-:Y:S01]  /*0f30*/  LOP3.LUT R19, R20, 0x10, RZ, 0xfc, !PT ;  /* 0x0000001014137812 */ /* 0x000fe200078efcff */
[----:B------:R-:W-:Y:S01]  /*0f40*/  IMAD.HI R5, R3, 0x2, RZ ;  /* 0x0000000203057827 */ /* 0x000fe200078e02ff */
[----:B------:R-:W-:Y:S01]  /*0f50*/  IADD3 R24, P0, P1, R25, c[0x0][0x168], R24 ;  /* 0x00005a0019187a10 */ /* 0x000fe2000791e018 */
[----:B------:R-:W-:Y:S01]  /*0f60*/  CS2R R90, SRZ ;  /* 0x00000000005a7805 */ /* 0x000fe2000001ff00 */
[----:B------:R-:W-:Y:S01]  /*0f70*/  MOV R140, 0x3f800000 ;  /* 0x3f800000008c7802 */ /* 0x000fe20000000f00 */
[----:B------:R-:W-:Y:S01]  /*0f80*/  IMAD R29, R22, 0x2, R27 ;  /* 0x00000002161d7824 */ /* 0x000fe200078e021b */
[----:B------:R-:W-:Y:S01]  /*0f90*/  IADD3.X R8, R14, c[0x0][0x174], R5, P2, P3 ;  /* 0x00005d000e087a10 */ /* 0x000fe200017e6405 */
[----:B------:R-:W-:Y:S01]  /*0fa0*/  IMAD.HI R2, R2, 0x2, RZ ;  /* 0x0000000202027827 */ /* 0x000fe200078e02ff */
[----:B------:R-:W-:Y:S01]  /*0fb0*/  LOP3.LUT R14, R20, R17, RZ, 0xfc, !PT ;  /* 0x00000011140e7212 */ /* 0x000fe200078efcff */
[----:B------:R-:W-:Y:S01]  /*0fc0*/  CS2R R84, SRZ ;  /* 0x0000000000547805 */ /* 0x000fe2000001ff00 */
[----:B------:R-:W-:Y:S01]  /*0fd0*/  LEA R31, R22, R29, 0x1 ;  /* 0x0000001d161f7211 */ /* 0x000fe200078e08ff */
[----:B------:R-:W-:Y:S01]  /*0fe0*/  IMAD.HI R3, R4, 0x2, RZ ;  /* 0x0000000204037827 */ /* 0x000fe200078e02ff */
[----:B------:R-:W-:Y:S01]  /*0ff0*/  SHF.L.U32 R4, R242, 0x7, RZ ;  /* 0x00000007f2047819 */ /* 0x000fe200000006ff */
[----:B------:R-:W-:Y:S01]  /*1000*/  CS2R R86, SRZ ;  /* 0x0000000000567805 */ /* 0x000fe2000001ff00 */
[----:B------:R-:W-:Y:S01]  /*1010*/  CS2R R80, SRZ ;  /* 0x0000000000507805 */ /* 0x000fe2000001ff00 */
[----:B------:R-:W-:Y:S01]  /*1020*/  IMAD R33, R22, 0x2, R31 ;  /* 0x0000000216217824 */ /* 0x000fe200078e021f */
[----:B------:R-:W-:Y:S01]  /*1030*/  IADD3.X R25, R3, c[0x0][0x16c], R2, P0, P1 ;  /* 0x00005b0003197a10 */ /* 0x000fe200007e2402 */
[C---:B------:R-:W-:Y:S01]  /*1040*/  IMAD.SHL.U32 R144, R242.reuse, 0x2, RZ ;  /* 0x00000002f2907824 */ /* 0x040fe200078e00ff */
[----:B------:R-:W-:Y:S01]  /*1050*/  LOP3.LUT R2, R242, 0x1f, RZ, 0xc0, !PT ;  /* 0x0000001ff2027812 */ /* 0x000fe200078ec0ff */
[----:B------:R-:W-:Y:S01]  /*1060*/  IMAD R35, R22, 0x2, R33 ;  /* 0x0000000216237824 */ /* 0x000fe200078e0221 */
[C---:B------:R-:W-:Y:S01]  /*1070*/  LEA R66, P0, R7.reuse, R58, 0x1 ;  /* 0x0000003a07427211 */ /* 0x040fe200078008ff */
[----:B------:R-:W-:Y:S01]  /*1080*/  IMAD R11, R6, 0x40, R11 ;  /* 0x00000040060b7824 */ /* 0x000fe200078e020b */
[----:B------:R-:W-:Y:S01]  /*1090*/  LEA R2, R18, R2, 0x3 ;  /* 0x0000000212027211 */ /* 0x000fe200078e18ff */
[----:B------:R-:W-:Y:S01]  /*10a0*/  IMAD R37, R22, 0x2, R35 ;  /* 0x0000000216257824 */ /* 0x000fe200078e0223 */
[----:B------:R-:W-:Y:S01]  /*10b0*/  LEA.HI.X.SX32 R67, R7, R8, 0x1, P0 ;  /* 0x0000000807437211 */ /* 0x000fe200000f0eff */
[----:B------:R-:W-:Y:S01]  /*10c0*/  IMAD R15, R6, 0x4, R243 ;  /* 0x00000004060f7824 */ /* 0x000fe200078e02f3 */
[----:B------:R-:W-:Y:S01]  /*10d0*/  LOP3.LUT R11, R11, 0x10, R144, 0x78, !PT ;  /* 0x000000100b0b7812 */ /* 0x000fe200078e7890 */
[----:B------:R-:W-:Y:S01]  /*10e0*/  IMAD.SHL.U32 R2, R2, 0x4, RZ ;  /* 0x0000000402027824 */ /* 0x000fe200078e00ff */
[----:B------:R-:W-:Y:S01]  /*10f0*/  LEA R39, R22, R37, 0x1 ;  /* 0x0000002516277211 */ /* 0x000fe200078e08ff */
[----:B------:R-:W-:Y:S01]  /*1100*/  IMAD.SHL.U32 R185, R18, 0x4, RZ ;  /* 0x0000000412b97824 */ /* 0x000fe200078e00ff */
[----:B------:R-:W-:Y:S01]  /*1110*/  LOP3.LUT R18, R20, 0x8, RZ, 0xfc, !PT ;  /* 0x0000000814127812 */ /* 0x000fe200078efcff */
[----:B------:R-:W-:Y:S01]  /*1120*/  IMAD R10, R10, 0x20, R11 ;  /* 0x000000200a0a7824 */ /* 0x000fe200078e020b */
[----:B------:R-:W-:Y:S01]  /*1130*/  LOP3.LUT R13, R2, R13, RZ, 0x3c, !PT ;  /* 0x0000000d020d7212 */ /* 0x000fe200078e3cff */
[----:B------:R-:W-:Y:S01]  /*1140*/  IMAD R41, R22, 0x2, R39 ;  /* 0x0000000216297824 */ /* 0x000fe200078e0227 */
[----:B------:R-:W-:Y:S01]  /*1150*/  SHF.R.U32.HI R2, RZ, 0x3, R60 ;  /* 0x00000003ff027819 */ /* 0x000fe2000001163c */
[----:B------:R-:W-:Y:S01]  /*1160*/  IMAD.SHL.U32 R11, R6, 0x10, RZ ;  /* 0x00000010060b7824 */ /* 0x000fe200078e00ff */
[----:B------:R-:W-:Y:S01]  /*1170*/  CS2R R82, SRZ ;  /* 0x0000000000527805 */ /* 0x000fe2000001ff00 */
[----:B------:R-:W-:Y:S01]  /*1180*/  IMAD.SHL.U32 R63, R18, 0x10, RZ ;  /* 0x00000010123f7824 */ /* 0x000fe200078e00ff */
[C---:B------:R-:W-:Y:S01]  /*1190*/  LEA R43, R22.reuse, R41, 0x1 ;  /* 0x00000029162b7211 */ /* 0x040fe200078e08ff */
[----:B------:R-:W-:Y:S01]  /*11a0*/  IMAD.SHL.U32 R183, R19, 0x10, RZ ;  /* 0x0000001013b77824 */ /* 0x000fe200078e00ff */
[C---:B------:R-:W-:Y:S01]  /*11b0*/  LOP3.LUT R12, R11.reuse, 0x30, R144, 0x78, !PT ;  /* 0x000000300b0c7812 */ /* 0x040fe200078e7890 */
[----:B------:R-:W-:Y:S01]  /*11c0*/  IMAD.MOV.U32 R97, RZ, RZ, -0x800000 ;  /* 0xff800000ff617424 */ /* 0x000fe200078e00ff */
[----:B------:R-:W-:Y:S01]  /*11d0*/  LOP3.LUT R23, R11, 0x780, R4, 0xf8, !PT ;  /* 0x000007800b177812 */ /* 0x000fe200078ef804 */
[----:B------:R-:W-:Y:S01]  /*11e0*/  IMAD R5, R22, 0x2, R43 ;  /* 0x0000000216057824 */ /* 0x000fe200078e022b */
[----:B------:R-:W-:Y:S01]  /*11f0*/  LOP3.LUT R2, R2, 0xc, RZ, 0xc0, !PT ;  /* 0x0000000c02027812 */ /* 0x000fe200078ec0ff */
[C-C-:B------:R-:W-:Y:S01]  /*1200*/  IMAD.U32 R11, R15.reuse, 0x40, R12.reuse ;  /* 0x000000400f0b7824 */ /* 0x140fe200078e000c */
[----:B------:R-:W-:Y:S01]  /*1210*/  LOP3.LUT R144, R144, 0x6, RZ, 0xc0, !PT ;  /* 0x0000000690907812 */ /* 0x000fe200078ec0ff */
[----:B------:R-:W-:Y:S01]  /*1220*/  IMAD R3, R22, 0x2, R5 ;  /* 0x0000000216037824 */ /* 0x000fe200078e0205 */
[----:B------:R-:W-:Y:S01]  /*1230*/  LOP3.LUT R4, R0, 0x60, RZ, 0x3c, !PT ;  /* 0x0000006000047812 */ /* 0x000fe200078e3cff */
[----:B------:R-:W-:Y:S01]  /*1240*/  IMAD.U32 R12, R15, 0x20, R12 ;  /* 0x000000200f0c7824 */ /* 0x000fe200078e000c */
[C-C-:B------:R-:W-:Y:S01]  /*1250*/  LOP3.LUT R15, R17.reuse, 0x8, R20.reuse, 0xfe, !PT ;  /* 0x00000008110f7812 */ /* 0x140fe200078efe14 */
[----:B------:R-:W-:Y:S01]  /*1260*/  IMAD R45, R22, 0x2, R3 ;  /* 0x00000002162d7824 */ /* 0x000fe200078e0203 */
[----:B------:R-:W-:Y:S01]  /*1270*/  LOP3.LUT R17, R17, 0x18, R20, 0xfe, !PT ;  /* 0x0000001811117812 */ /* 0x000fe200078efe14 */
[----:B------:R0:W-:Y:S01]  /*1280*/  STL.64 [R1+0x270], R10 ;  /* 0x0002700a01007387 */ /* 0x0001e20000100a00 */
[----:B------:R-:W-:Y:S01]  /*1290*/  LOP3.LUT R20, R20, 0x18, RZ, 0xfc, !PT ;  /* 0x0000001814147812 */ /* 0x000fe200078efcff */
[----:B------:R-:W-:Y:S01]  /*12a0*/  IMAD R47, R22, 0x2, R45 ;  /* 0x00000002162f7824 */ /* 0x000fe200078e022d */
[----:B------:R-:W-:Y:S01]  /*12b0*/  CS2R R76, SRZ ;  /* 0x00000000004c7805 */ /* 0x000fe2000001ff00 */
[----:B------:R-:W-:Y:S01]  /*12c0*/  STL [R1+0x290], R11 ;  /* 0x0002900b01007387 */ /* 0x000fe20000100800 */
[----:B------:R-:W-:Y:S01]  /*12d0*/  IMAD.IADD R184, R2, 0x1, R63 ;  /* 0x0000000102b87824 */ /* 0x000fe200078e023f */
[----:B------:R-:W-:Y:S01]  /*12e0*/  CS2R R78, SRZ ;  /* 0x00000000004e7805 */ /* 0x000fe2000001ff00 */
[----:B------:R-:W-:Y:S01]  /*12f0*/  LEA R49, R22, R47, 0x1 ;  /* 0x0000002f16317211 */ /* 0x000fe200078e08ff */
[----:B------:R1:W-:Y:S01]  /*1300*/  STL.64 [R1+0x278], R12 ;  /* 0x0002780c01007387 */ /* 0x0003e20000100a00 */
[----:B------:R-:W-:Y:S01]  /*1310*/  IMAD.SHL.U32 R65, R20, 0x10, RZ ;  /* 0x0000001014417824 */ /* 0x000fe200078e00ff */
[----:B------:R-:W-:Y:S01]  /*1320*/  LOP3.LUT R23, R23, 0x10, R242, 0x78, !PT ;  /* 0x0000001017177812 */ /* 0x000fe200078e78f2 */
[----:B------:R-:W-:Y:S01]  /*1330*/  IMAD.IADD R185, R185, 0x1, R2 ;  /* 0x00000001b9b97824 */ /* 0x000fe200078e0202 */
[----:B------:R2:W-:Y:S01]  /*1340*/  STL.64 [R1+0x280], R14 ;  /* 0x0002800e01007387 */ /* 0x0005e20000100a00 */
[----:B------:R-:W-:Y:S01]  /*1350*/  IMAD R51, R22, 0x2, R49 ;  /* 0x0000000216337824 */ /* 0x000fe200078e0231 */
[-C--:B0-----:R-:W-:Y:S01]  /*1360*/  LEA R10, P2, R21, R58.reuse, 0x1 ;  /* 0x0000003a150a7211 */ /* 0x081fe200078408ff */
[C---:B------:R-:W-:Y:S01]  /*1370*/  IMAD.IADD R182, R2.reuse, 0x1, R65 ;  /* 0x0000000102b67824 */ /* 0x040fe200078e0241 */
[----:B------:R0:W-:Y:S01]  /*1380*/  STL.64 [R1+0x288], R16 ;  /* 0x0002881001007387 */ /* 0x0001e20000100a00 */
[----:B------:R-:W-:Y:S01]  /*1390*/  IMAD.IADD R183, R2, 0x1, R183 ;  /* 0x0000000102b77824 */ /* 0x000fe200078e02b7 */
[C---:B------:R-:W-:Y:S01]  /*13a0*/  LEA R53, R22.reuse, R51, 0x1 ;  /* 0x0000003316357211 */ /* 0x040fe200078e08ff */
[----:B------:R-:W-:Y:S01]  /*13b0*/  CS2R R108, SRZ ;  /* 0x00000000006c7805 */ /* 0x000fe2000001ff00 */
[----:B-1----:R-:W-:Y:S01]  /*13c0*/  LEA R12, P1, R9, R58, 0x1 ;  /* 0x0000003a090c7211 */ /* 0x002fe200078208ff */
[----:B------:R-:W-:Y:S01]  /*13d0*/  STL.64 [R1+0x70], R66 ;  /* 0x0000704201007387 */ /* 0x000fe20000100a00 */
[-C--:B------:R-:W-:Y:S01]  /*13e0*/  LEA.HI.X.SX32 R11, R21, R8.reuse, 0x1, P2 ;  /* 0x00000008150b7211 */ /* 0x080fe200010f0eff */
[C---:B------:R-:W-:Y:S01]  /*13f0*/  IMAD R55, R22.reuse, 0x2, R53 ;  /* 0x0000000216377824 */ /* 0x040fe200078e0235 */
[----:B------:R-:W-:Y:S01]  /*1400*/  LEA.HI.X.SX32 R13, R9, R8, 0x1, P1 ;  /* 0x00000008090d7211 */ /* 0x000fe200008f0eff */
[----:B------:R-:W-:Y:S01]  /*1410*/  CS2R R110, SRZ ;  /* 0x00000000006e7805 */ /* 0x000fe2000001ff00 */
[----:B--2---:R-:W-:Y:S01]  /*1420*/  LEA.HI R14, R243, R144, RZ, 0x1e ;  /* 0x00000090f30e7211 */ /* 0x004fe200078ff0ff */
[C---:B------:R-:W-:Y:S01]  /*1430*/  IMAD R57, R22.reuse, 0x2, R55 ;  /* 0x0000000216397824 */ /* 0x040fe200078e0237 */
[C---:B0-----:R-:W-:Y:S01]  /*1440*/  LEA R16, P0, R27.reuse, R58, 0x1 ;  /* 0x0000003a1b107211 */ /* 0x041fe200078008ff */
[----:B------:R0:W-:Y:S01]  /*1450*/  STL.64 [R1+0x68], R12 ;  /* 0x0000680c01007387 */ /* 0x0001e20000100a00 */
[----:B------:R-:W-:Y:S01]  /*1460*/  MOV R2, 0x3f800000 ;  /* 0x3f80000000027802 */ /* 0x000fe20000000f00 */
[----:B------:R-:W-:Y:S01]  /*1470*/  CS2R R112, SRZ ;  /* 0x0000000000707805 */ /* 0x000fe2000001ff00 */
[----:B------:R-:W-:Y:S01]  /*1480*/  LEA R59, R22, R57, 0x1 ;  /* 0x00000039163b7211 */ /* 0x000fe200078e08ff */
[----:B------:R1:W-:Y:S01]  /*1490*/  STL.64 [R1+0x60], R10 ;  /* 0x0000600a01007387 */ /* 0x0003e20000100a00 */
[----:B------:R-:W-:-:S02]  /*14a0*/  LEA.HI.X.SX32 R17, R27, R8, 0x1, P0 ;  /* 0x000000081b117211 */ /* 0x000fc400000f0eff */
[----:B------:R-:W-:-:S03]  /*14b0*/  LEA R61, R22, R59, 0x1 ;  /* 0x0000003b163d7211 */ /* 0x000fc600078e08ff */
[----:B------:R2:W-:Y:S01]  /*14c0*/  STL.64 [R1+0x58], R16 ;  /* 0x0000581001007387 */ /* 0x0005e20000100a00 */
[----:B------:R-:W-:Y:S02]  /*14d0*/  LEA R63, R22, R61, 0x1 ;  /* 0x0000003d163f7211 */ /* 0x000fe400078e08ff */
[----:B0-----:R-:W-:-:S03]  /*14e0*/  LEA R12, P1, R29, R58, 0x1 ;  /* 0x0000003a1d0c7211 */ /* 0x001fc600078208ff */
[C---:B------:R-:W-:Y:S01]  /*14f0*/  IMAD R65, R22.reuse, 0x2, R63 ;  /* 0x0000000216417824 */ /* 0x040fe200078e023f */
[----:B------:R-:W-:Y:S02]  /*1500*/  LEA.HI.X.SX32 R13, R29, R8, 0x1, P1 ;  /* 0x000000081d0d7211 */ /* 0x000fe400008f0eff */
[-C--:B-1----:R-:W-:Y:S01]  /*1510*/  LEA R10, P2, R31, R58.reuse, 0x1 ;  /* 0x0000003a1f0a7211 */ /* 0x082fe200078408ff */
[C---:B------:R-:W-:Y:S01]  /*1520*/  IMAD R7, R22.reuse, 0x2, R65 ;  /* 0x0000000216077824 */ /* 0x040fe200078e0241 */
[----:B--2---:R-:W-:Y:S01]  /*1530*/  LEA R16, P0, R33, R58, 0x1 ;  /* 0x0000003a21107211 */ /* 0x004fe200078008ff */
[----:B------:R0:W-:Y:S02]  /*1540*/  STL.64 [R1+0x50], R12 ;  /* 0x0000500c01007387 */ /* 0x0001e40000100a00 */
[----:B------:R-:W-:Y:S01]  /*1550*/  IMAD R9, R22, 0x2, R7 ;  /* 0x0000000216097824 */ /* 0x000fe200078e0207 */
[-C--:B------:R-:W-:Y:S02]  /*1560*/  LEA.HI.X.SX32 R11, R31, R8.reuse, 0x1, P2 ;  /* 0x000000081f0b7211 */ /* 0x080fe400010f0eff */
[----:B------:R-:W-:-:S02]  /*1570*/  LEA.HI.X.SX32 R17, R33, R8, 0x1, P0 ;  /* 0x0000000821117211 */ /* 0x000fc400000f0eff */
[C---:B------:R-:W-:Y:S01]  /*1580*/  LEA R21, R22.reuse, R9, 0x1 ;  /* 0x0000000916157211 */ /* 0x040fe200078e08ff */
[----:B------:R1:W-:Y:S04]  /*1590*/  STL.64 [R1+0x48], R10 ;  /* 0x0000480a01007387 */ /* 0x0003e80000100a00 */
[C---:B------:R-:W-:Y:S01]  /*15a0*/  IMAD R27, R22.reuse, 0x2, R21 ;  /* 0x00000002161b7824 */ /* 0x040fe200078e0215 */
[C---:B0-----:R-:W-:Y:S01]  /*15b0*/  LEA R12, P1, R35.reuse, R58, 0x1 ;  /* 0x0000003a230c7211 */ /* 0x041fe200078208ff */
[----:B------:R0:W-:Y:S02]  /*15c0*/  STL.64 [R1+0x40], R16 ;  /* 0x0000401001007387 */ /* 0x0001e40000100a00 */
[----:B------:R-:W-:Y:S01]  /*15d0*/  IMAD R29, R22, 0x2, R27 ;  /* 0x00000002161d7824 */ /* 0x000fe200078e021b */
[----:B------:R-:W-:-:S02]  /*15e0*/  LEA.HI.X.SX32 R13, R35, R8, 0x1, P1 ;  /* 0x00000008230d7211 */ /* 0x000fc400008f0eff */
[C---:B-1----:R-:W-:Y:S01]  /*15f0*/  LEA R10, P2, R37.reuse, R58, 0x1 ;  /* 0x0000003a250a7211 */ /* 0x042fe200078408ff */
[C---:B------:R-:W-:Y:S02]  /*1600*/  IMAD R31, R22.reuse, 0x2, R29 ;  /* 0x00000002161f7824 */ /* 0x040fe400078e021d */
[----:B------:R1:W-:Y:S01]  /*1610*/  STL.64 [R1+0x38], R12 ;  /* 0x0000380c01007387 */ /* 0x0003e20000100a00 */
[----:B------:R-:W-:Y:S02]  /*1620*/  LEA.HI.X.SX32 R11, R37, R8, 0x1, P2 ;  /* 0x00000008250b7211 */ /* 0x000fe400010f0eff */
[C---:B0-----:R-:W-:Y:S02]  /*1630*/  LEA R16, P0, R39.reuse, R58, 0x1 ;  /* 0x0000003a27107211 */ /* 0x041fe400078008ff */
[----:B------:R-:W-:Y:S01]  /*1640*/  LEA R33, R22, R31, 0x1 ;  /* 0x0000001f16217211 */ /* 0x000fe200078e08ff */
[----:B------:R0:W-:Y:S01]  /*1650*/  STL.64 [R1+0x30], R10 ;  /* 0x0000300a01007387 */ /* 0x0001e20000100a00 */
[----:B------:R-:W-:-:S03]  /*1660*/  LEA.HI.X.SX32 R17, R39, R8, 0x1, P0 ;  /* 0x0000000827117211 */ /* 0x000fc600000f0eff */
[----:B------:R-:W-:Y:S01]  /*1670*/  IMAD R35, R22, 0x2, R33 ;  /* 0x0000000216237824 */ /* 0x000fe200078e0221 */
[C---:B-1----:R-:W-:Y:S01]  /*1680*/  LEA R12, P1, R41.reuse, R58, 0x1 ;  /* 0x0000003a290c7211 */ /* 0x042fe200078208ff */
[----:B------:R1:W-:Y:S03]  /*1690*/  STL.64 [R1+0x28], R16 ;  /* 0x0000281001007387 */ /* 0x0003e60000100a00 */
[----:B------:R-:W-:Y:S02]  /*16a0*/  LEA.HI.X.SX32 R13, R41, R8, 0x1, P1 ;  /* 0x00000008290d7211 */ /* 0x000fe400008f0eff */
[----:B0-----:R-:W-:-:S03]  /*16b0*/  LEA R10, P2, R43, R58, 0x1 ;  /* 0x0000003a2b0a7211 */ /* 0x001fc600078408ff */
[----:B------:R0:W-:Y:S01]  /*16c0*/  STL.64 [R1+0x20], R12 ;  /* 0x0000200c01007387 */ /* 0x0001e20000100a00 */
[----:B------:R-:W-:Y:S02]  /*16d0*/  LEA.HI.X.SX32 R11, R43, R8, 0x1, P2 ;  /* 0x000000082b0b7211 */ /* 0x000fe400010f0eff */
[----:B-1----:R-:W-:-:S03]  /*16e0*/  LEA R16, P0, R5, R58, 0x1 ;  /* 0x0000003a05107211 */ /* 0x002fc600078008ff */
[----:B------:R1:W-:Y:S01]  /*16f0*/  STL.64 [R1+0x18], R10 ;  /* 0x0000180a01007387 */ /* 0x0003e20000100a00 */
[----:B------:R-:W-:Y:S02]  /*1700*/  LEA.HI.X.SX32 R17, R5, R8, 0x1, P0 ;  /* 0x0000000805117211 */ /* 0x000fe400000f0eff */
[-C--:B------:R-:W-:Y:S02]  /*1710*/  LEA R248, P0, R47, R58.reuse, 0x1 ;  /* 0x0000003a2ff87211 */ /* 0x080fe400078008ff */
[----:B0-----:R-:W-:Y:S01]  /*1720*/  LEA R12, P1, R3, R58, 0x1 ;  /* 0x0000003a030c7211 */ /* 0x001fe200078208ff */
[----:B------:R-:W-:Y:S01]  /*1730*/  STL.64 [R1+0x10], R16 ;  /* 0x0000101001007387 */ /* 0x000fe20000100a00 */
[-C--:B------:R-:W-:Y:S02]  /*1740*/  LEA.HI.X.SX32 R249, R47, R8.reuse, 0x1, P0 ;  /* 0x000000082ff97211 */ /* 0x080fe400000f0eff */
[----:B------:R-:W-:Y:S01]  /*1750*/  LEA.HI.X.SX32 R13, R3, R8, 0x1, P1 ;  /* 0x00000008030d7211 */ /* 0x000fe200008f0eff */
[----:B------:R-:W-:Y:S01]  /*1760*/  IMAD R3, R22, 0x2, R35 ;  /* 0x0000000216037824 */ /* 0x000fe200078e0223 */
[----:B------:R-:W-:-:S02]  /*1770*/  LEA R244, P1, R49, R58, 0x1 ;  /* 0x0000003a31f47211 */ /* 0x000fc400078208ff */
[----:B-1----:R-:W-:Y:S01]  /*1780*/  LEA R10, P2, R45, R58, 0x1 ;  /* 0x0000003a2d0a7211 */ /* 0x002fe200078408ff */
[C---:B------:R-:W-:Y:S01]  /*1790*/  IMAD R5, R22.reuse, 0x2, R3 ;  /* 0x0000000216057824 */ /* 0x040fe200078e0203 */
[-C--:B------:R-:W-:Y:S01]  /*17a0*/  LEA.HI.X.SX32 R245, R49, R8.reuse, 0x1, P1 ;  /* 0x0000000831f57211 */ /* 0x080fe200008f0eff */
[----:B------:R-:W-:Y:S01]  /*17b0*/  STL.64 [R1+0x8], R12 ;  /* 0x0000080c01007387 */ /* 0x000fe20000100a00 */
[----:B------:R-:W-:Y:S02]  /*17c0*/  LEA.HI.X.SX32 R11, R45, R8, 0x1, P2 ;  /* 0x000000082d0b7211 */ /* 0x000fe400010f0eff */
[C---:B------:R-:W-:Y:S02]  /*17d0*/  LEA R37, R22.reuse, R5, 0x1 ;  /* 0x0000000516257211 */ /* 0x040fe400078e08ff */
[-C--:B------:R-:W-:Y:S01]  /*17e0*/  LEA R240, P2, R51, R58.reuse, 0x1 ;  /* 0x0000003a33f07211 */ /* 0x080fe200078408ff */
[----:B------:R0:W-:Y:S01]  /*17f0*/  STL.64 [R1], R10 ;  /* 0x0000000a01007387 */ /* 0x0001e20000100a00 */
[----:B------:R-:W-:Y:S01]  /*1800*/  LEA R232, P1, R55, R58, 0x1 ;  /* 0x0000003a37e87211 */ /* 0x000fe200078208ff */
[----:B------:R-:W-:Y:S01]  /*1810*/  IMAD R39, R22, 0x2, R37 ;  /* 0x0000000216277824 */ /* 0x000fe200078e0225 */
[----:B------:R-:W-:-:S02]  /*1820*/  LEA.HI.X.SX32 R241, R51, R8, 0x1, P2 ;  /* 0x0000000833f17211 */ /* 0x000fc400010f0eff */
[-C--:B------:R-:W-:Y:S01]  /*1830*/  LEA R236, P0, R53, R58.reuse, 0x1 ;  /* 0x0000003a35ec7211 */ /* 0x080fe200078008ff */
[C---:B------:R-:W-:Y:S01]  /*1840*/  IMAD R41, R22.reuse, 0x2, R39 ;  /* 0x0000000216297824 */ /* 0x040fe200078e0227 */
[----:B------:R-:W-:Y:S02]  /*1850*/  LEA R228, P2, R57, R58, 0x1 ;  /* 0x0000003a39e47211 */ /* 0x000fe400078408ff */
[----:B------:R-:W-:Y:S01]  /*1860*/  LEA.HI.X.SX32 R233, R55, R8, 0x1, P1 ;  /* 0x0000000837e97211 */ /* 0x000fe200008f0eff */
[C---:B------:R-:W-:Y:S01]  /*1870*/  IMAD R43, R22.reuse, 0x2, R41 ;  /* 0x00000002162b7824 */ /* 0x040fe200078e0229 */
[----:B------:R-:W-:Y:S02]  /*1880*/  LEA R220, P1, R61, R58, 0x1 ;  /* 0x0000003a3ddc7211 */ /* 0x000fe400078208ff */
[----:B------:R-:W-:Y:S02]  /*1890*/  LEA.HI.X.SX32 R237, R53, R8, 0x1, P0 ;  /* 0x0000000835ed7211 */ /* 0x000fe400000f0eff */
[----:B------:R-:W-:-:S02]  /*18a0*/  LEA R45, R22, R43, 0x1 ;  /* 0x0000002b162d7211 */ /* 0x000fc400078e08ff */
[----:B------:R-:W-:Y:S02]  /*18b0*/  LEA.HI.X.SX32 R229, R57, R8, 0x1, P2 ;  /* 0x0000000839e57211 */ /* 0x000fe400010f0eff */
[-C--:B------:R-:W-:Y:S01]  /*18c0*/  LEA R224, P0, R59, R58.reuse, 0x1 ;  /* 0x0000003a3be07211 */ /* 0x080fe200078008ff */
[----:B------:R-:W-:Y:S01]  /*18d0*/  IMAD R47, R22, 0x2, R45 ;  /* 0x00000002162f7824 */ /* 0x000fe200078e022d */
[----:B------:R-:W-:Y:S02]  /*18e0*/  LEA R216, P2, R63, R58, 0x1 ;  /* 0x0000003a3fd87211 */ /* 0x000fe400078408ff */
[----:B------:R-:W-:Y:S01]  /*18f0*/  LEA.HI.X.SX32 R221, R61, R8, 0x1, P1 ;  /* 0x000000083ddd7211 */ /* 0x000fe200008f0eff */
[----:B------:R-:W-:Y:S01]  /*1900*/  IMAD.MOV.U32 R61, RZ, RZ, -0x800000 ;  /* 0xff800000ff3d7424 */ /* 0x000fe200078e00ff */
[----:B------:R-:W-:Y:S02]  /*1910*/  LEA R206, P1, R7, R58, 0x1 ;  /* 0x0000003a07ce7211 */ /* 0x000fe400078208ff */
[----:B------:R-:W-:-:S02]  /*1920*/  LEA.HI.X.SX32 R225, R59, R8, 0x1, P0 ;  /* 0x000000083be17211 */ /* 0x000fc400000f0eff */
[----:B------:R-:W-:Y:S02]  /*1930*/  LEA.HI.X.SX32 R217, R63, R8, 0x1, P2 ;  /* 0x000000083fd97211 */ /* 0x000fe400010f0eff */
[-C--:B------:R-:W-:Y:S02]  /*1940*/  LEA R212, P0, R65, R58.reuse, 0x1 ;  /* 0x0000003a41d47211 */ /* 0x080fe400078008ff */
[----:B------:R-:W-:Y:S02]  /*1950*/  LEA R202, P2, R9, R58, 0x1 ;  /* 0x0000003a09ca7211 */ /* 0x000fe400078408ff */
[-C--:B------:R-:W-:Y:S01]  /*1960*/  LEA.HI.X.SX32 R207, R7, R8.reuse, 0x1, P1 ;  /* 0x0000000807cf7211 */ /* 0x080fe200008f0eff */
[C---:B------:R-:W-:Y:S01]  /*1970*/  IMAD R7, R22.reuse, 0x2, R47 ;  /* 0x0000000216077824 */ /* 0x040fe200078e022f */
[-C--:B------:R-:W-:Y:S02]  /*1980*/  LEA.HI.X.SX32 R213, R65, R8.reuse, 0x1, P0 ;  /* 0x0000000841d57211 */ /* 0x080fe400000f0eff */
[----:B------:R-:W-:Y:S01]  /*1990*/  LEA.HI.X.SX32 R203, R9, R8, 0x1, P2 ;  /* 0x0000000809cb7211 */ /* 0x000fe200010f0eff */
[----:B------:R-:W-:Y:S01]  /*19a0*/  IMAD R9, R22, 0x2, R7 ;  /* 0x0000000216097824 */ /* 0x000fe200078e0207 */
[----:B------:R-:W-:-:S02]  /*19b0*/  LEA R198, P0, R21, R58, 0x1 ;  /* 0x0000003a15c67211 */ /* 0x000fc400078008ff */
[----:B------:R-:W-:Y:S02]  /*19c0*/  LEA R196, P1, R27, R58, 0x1 ;  /* 0x0000003a1bc47211 */ /* 0x000fe400078208ff */
[----:B------:R-:W-:Y:S02]  /*19d0*/  LEA.HI.X.SX32 R199, R21, R8, 0x1, P0 ;  /* 0x0000000815c77211 */ /* 0x000fe400000f0eff */
[C---:B------:R-:W-:Y:S02]  /*19e0*/  LEA R21, R22.reuse, R9, 0x1 ;  /* 0x0000000916157211 */ /* 0x040fe400078e08ff */
[----:B------:R-:W-:Y:S02]  /*19f0*/  LEA R192, P2, R29, R58, 0x1 ;  /* 0x0000003a1dc07211 */ /* 0x000fe400078408ff */
[-C--:B------:R-:W-:Y:S01]  /*1a00*/  LEA.HI.X.SX32 R197, R27, R8.reuse, 0x1, P1 ;  /* 0x000000081bc57211 */ /* 0x080fe200008f0eff */
[----:B------:R-:W-:Y:S01]  /*1a10*/  IMAD R27, R22, 0x2, R21 ;  /* 0x00000002161b7824 */ /* 0x000fe200078e0215 */
[----:B------:R-:W-:-:S02]  /*1a20*/  LEA.HI.X.SX32 R193, R29, R8, 0x1, P2 ;  /* 0x000000081dc17211 */ /* 0x000fc400010f0eff */
[-C--:B------:R-:W-:Y:S01]  /*1a30*/  LEA R188, P0, R31, R58.reuse, 0x1 ;  /* 0x0000003a1fbc7211 */ /* 0x080fe200078008ff */
[C---:B------:R-:W-:Y:S01]  /*1a40*/  IMAD R29, R22.reuse, 0x2, R27 ;  /* 0x00000002161d7824 */ /* 0x040fe200078e021b */
[----:B------:R-:W-:Y:S02]  /*1a50*/  LEA R186, P1, R33, R58, 0x1 ;  /* 0x0000003a21ba7211 */ /* 0x000fe400078208ff */
[----:B------:R-:W-:Y:S01]  /*1a60*/  LEA.HI.X.SX32 R189, R31, R8, 0x1, P0 ;  /* 0x000000081fbd7211 */ /* 0x000fe200000f0eff */
[----:B------:R-:W-:Y:S01]  /*1a70*/  IMAD R31, R22, 0x2, R29 ;  /* 0x00000002161f7824 */ /* 0x000fe200078e021d */
[-C--:B------:R-:W-:Y:S02]  /*1a80*/  LEA R178, P0, R3, R58.reuse, 0x1 ;  /* 0x0000003a03b27211 */ /* 0x080fe400078008ff */
[----:B------:R-:W-:Y:S02]  /*1a90*/  LEA R180, P2, R35, R58, 0x1 ;  /* 0x0000003a23b47211 */ /* 0x000fe400078408ff */
[----:B------:R-:W-:-:S02]  /*1aa0*/  LEA.HI.X.SX32 R187, R33, R8, 0x1, P1 ;  /* 0x0000000821bb7211 */ /* 0x000fc400008f0eff */
[----:B------:R-:W-:Y:S02]  /*1ab0*/  LEA.HI.X.SX32 R179, R3, R8, 0x1, P0 ;  /* 0x0000000803b37211 */ /* 0x000fe400000f0eff */
[----:B------:R-:W-:Y:S02]  /*1ac0*/  LEA R176, P1, R5, R58, 0x1 ;  /* 0x0000003a05b07211 */ /* 0x000fe400078208ff */
[C---:B------:R-:W-:Y:S02]  /*1ad0*/  LEA R3, R22.reuse, R31, 0x1 ;  /* 0x0000001f16037211 */ /* 0x040fe400078e08ff */
[----:B------:R-:W-:Y:S02]  /*1ae0*/  LEA.HI.X.SX32 R181, R35, R8, 0x1, P2 ;  /* 0x0000000823b57211 */ /* 0x000fe400010f0eff */
        /* <DEDUP_REMOVED lines=9> */
[----:B------:R-:W-:Y:S02]  /*1b80*/  LEA R162, P2, R7, R58, 0x1 ;  /* 0x0000003a07a27211 */ /* 0x000fe400078408ff */
[----:B------:R-:W-:Y:S02]  /*1b90*/  LEA.HI.X.SX32 R173, R39, R8, 0x1, P0 ;  /* 0x0000000827ad7211 */ /* 0x000fe400000f0eff */
[----:B------:R-:W-:-:S02]  /*1ba0*/  LEA R170, P1, R41, R58, 0x1 ;  /* 0x0000003a29aa7211 */ /* 0x000fc400078208ff */
[----:B------:R-:W-:Y:S02]  /*1bb0*/  LEA R166, P0, R45, R58, 0x1 ;  /* 0x0000003a2da67211 */ /* 0x000fe400078008ff */
[-C--:B------:R-:W-:Y:S02]  /*1bc0*/  LEA.HI.X.SX32 R163, R7, R8.reuse, 0x1, P2 ;  /* 0x0000000807a37211 */ /* 0x080fe400010f0eff */
[C---:B------:R-:W-:Y:S02]  /*1bd0*/  LEA R7, R22.reuse, R35, 0x1 ;  /* 0x0000002316077211 */ /* 0x040fe400078e08ff */
[-C--:B------:R-:W-:Y:S02]  /*1be0*/  LEA.HI.X.SX32 R171, R41, R8.reuse, 0x1, P1 ;  /* 0x0000000829ab7211 */ /* 0x080fe400008f0eff */
[----:B------:R-:W-:Y:S01]  /*1bf0*/  LEA.HI.X.SX32 R167, R45, R8, 0x1, P0 ;  /* 0x000000082da77211 */ /* 0x000fe200000f0eff */
[----:B------:R-:W-:Y:S01]  /*1c00*/  IMAD R37, R22, 0x2, R7 ;  /* 0x0000000216257824 */ /* 0x000fe200078e0207 */
[----:B------:R-:W-:-:S02]  /*1c10*/  LEA R164, P1, R47, R58, 0x1 ;  /* 0x0000003a2fa47211 */ /* 0x000fc400078208ff */
[----:B------:R-:W-:Y:S02]  /*1c20*/  LEA R160, P0, R9, R58, 0x1 ;  /* 0x0000003a09a07211 */ /* 0x000fe400078008ff */
[-C--:B------:R-:W-:Y:S02]  /*1c30*/  LEA.HI.X.SX32 R165, R47, R8.reuse, 0x1, P1 ;  /* 0x000000082fa57211 */ /* 0x080fe400008f0eff */
[----:B------:R-:W-:Y:S01]  /*1c40*/  LEA.HI.X.SX32 R161, R9, R8, 0x1, P0 ;  /* 0x0000000809a17211 */ /* 0x000fe200000f0eff */
[----:B------:R-:W-:Y:S01]  /*1c50*/  IMAD R9, R22, 0x2, R37 ;  /* 0x0000000216097824 */ /* 0x000fe200078e0225 */
[-C--:B------:R-:W-:Y:S02]  /*1c60*/  LEA R158, P1, R21, R58.reuse, 0x1 ;  /* 0x0000003a159e7211 */ /* 0x080fe400078208ff */
[----:B------:R-:W-:Y:S02]  /*1c70*/  LEA R156, P2, R27, R58, 0x1 ;  /* 0x0000003a1b9c7211 */ /* 0x000fe400078408ff */
[----:B------:R-:W-:-:S02]  /*1c80*/  LEA.HI.X.SX32 R159, R21, R8, 0x1, P1 ;  /* 0x00000008159f7211 */ /* 0x000fc400008f0eff */
[----:B------:R-:W-:Y:S02]  /*1c90*/  LEA.HI.X.SX32 R157, R27, R8, 0x1, P2 ;  /* 0x000000081b9d7211 */ /* 0x000fe400010f0eff */
[-C--:B------:R-:W-:Y:S02]  /*1ca0*/  LEA R26, P2, R3, R58.reuse, 0x1 ;  /* 0x0000003a031a7211 */ /* 0x080fe400078408ff */
        /* <DEDUP_REMOVED lines=8> */
[-C--:B------:R-:W-:Y:S02]  /*1d30*/  LEA.HI.X.SX32 R29, R5, R8.reuse, 0x1, P0 ;  /* 0x00000008051d7211 */ /* 0x080fe400000f0eff */
[C---:B------:R-:W-:Y:S02]  /*1d40*/  LEA R5, R22.reuse, R45, 0x1 ;  /* 0x0000002d16057211 */ /* 0x040fe400078e08ff */
[----:B------:R-:W-:Y:S02]  /*1d50*/  LEA.HI.X.SX32 R153, R31, R8, 0x1, P1 ;  /* 0x000000081f997211 */ /* 0x000fe400008f0eff */
[-C--:B------:R-:W-:Y:S01]  /*1d60*/  LEA R30, P1, R33, R58.reuse, 0x1 ;  /* 0x0000003a211e7211 */ /* 0x080fe200078208ff */
[----:B------:R-:W-:Y:S01]  /*1d70*/  IMAD R49, R22, 0x2, R5 ;  /* 0x0000000216317824 */ /* 0x000fe200078e0205 */
[----:B------:R-:W-:-:S02]  /*1d80*/  LEA R32, P2, R35, R58, 0x1 ;  /* 0x0000003a23207211 */ /* 0x000fc400078408ff */
[----:B------:R-:W-:Y:S02]  /*1d90*/  LEA R34, P0, R7, R58, 0x1 ;  /* 0x0000003a07227211 */ /* 0x000fe400078008ff */
[-C--:B------:R-:W-:Y:S02]  /*1da0*/  LEA.HI.X.SX32 R31, R33, R8.reuse, 0x1, P1 ;  /* 0x00000008211f7211 */ /* 0x080fe400008f0eff */
[-C--:B------:R-:W-:Y:S02]  /*1db0*/  LEA.HI.X.SX32 R33, R35, R8.reuse, 0x1, P2 ;  /* 0x0000000823217211 */ /* 0x080fe400010f0eff */
[----:B------:R-:W-:Y:S01]  /*1dc0*/  LEA.HI.X.SX32 R35, R7, R8, 0x1, P0 ;  /* 0x0000000807237211 */ /* 0x000fe200000f0eff */
[----:B------:R-:W-:Y:S01]  /*1dd0*/  IMAD R7, R22, 0x2, R49 ;  /* 0x0000000216077824 */ /* 0x000fe200078e0231 */
[-C--:B------:R-:W-:Y:S02]  /*1de0*/  LEA R36, P1, R37, R58.reuse, 0x1 ;  /* 0x0000003a25247211 */ /* 0x080fe400078208ff */
[----:B------:R-:W-:-:S02]  /*1df0*/  LEA R38, P2, R9, R58, 0x1 ;  /* 0x0000003a09267211 */ /* 0x000fc400078408ff */
[-C--:B------:R-:W-:Y:S02]  /*1e00*/  LEA.HI.X.SX32 R37, R37, R8.reuse, 0x1, P1 ;  /* 0x0000000825257211 */ /* 0x080fe400008f0eff */
[----:B------:R-:W-:Y:S02]  /*1e10*/  LEA.HI.X.SX32 R39, R9, R8, 0x1, P2 ;  /* 0x0000000809277211 */ /* 0x000fe400010f0eff */
[C---:B------:R-:W-:Y:S02]  /*1e20*/  LEA R42, P1, R3.reuse, R58, 0x1 ;  /* 0x0000003a032a7211 */ /* 0x040fe400078208ff */
[C---:B------:R-:W-:Y:S02]  /*1e30*/  LEA R9, R22.reuse, R7, 0x1 ;  /* 0x0000000716097211 */ /* 0x040fe400078e08ff */
[----:B------:R-:W-:Y:S02]  /*1e40*/  LEA.HI.X.SX32 R43, R3, R8, 0x1, P1 ;  /* 0x00000008032b7211 */ /* 0x000fe400008f0eff */
[-C--:B------:R-:W-:Y:S01]  /*1e50*/  LEA R48, P1, R49, R58.reuse, 0x1 ;  /* 0x0000003a31307211 */ /* 0x080fe200078208ff */
[----:B------:R-:W-:Y:S01]  /*1e60*/  IMAD R3, R22, 0x2, R9 ;  /* 0x0000000216037824 */ /* 0x000fe200078e0209 */
[----:B------:R-:W-:-:S02]  /*1e70*/  LEA R40, P0, R21, R58, 0x1 ;  /* 0x0000003a15287211 */ /* 0x000fc400078008ff */
[----:B------:R-:W-:Y:S02]  /*1e80*/  LEA.HI.X.SX32 R49, R49, R8, 0x1, P1 ;  /* 0x0000000831317211 */ /* 0x000fe400008f0eff */
[----:B------:R-:W-:Y:S02]  /*1e90*/  LEA R54, P1, R3, R58, 0x1 ;  /* 0x0000003a03367211 */ /* 0x000fe400078208ff */
[-C--:B------:R-:W-:Y:S01]  /*1ea0*/  LEA.HI.X.SX32 R41, R21, R8.reuse, 0x1, P0 ;  /* 0x0000000815297211 */ /* 0x080fe200000f0eff */
[----:B------:R-:W-:Y:S01]  /*1eb0*/  IMAD R21, R22, 0x2, R3 ;  /* 0x0000000216157824 */ /* 0x000fe200078e0203 */
[----:B------:R-:W-:Y:S01]  /*1ec0*/  LEA.HI.X.SX32 R55, R3, R8, 0x1, P1 ;  /* 0x0000000803377211 */ /* 0x000fe200008f0eff */
[----:B------:R-:W-:Y:S01]  /*1ed0*/  IMAD.MOV.U32 R3, RZ, RZ, c[0x0][0x1a4] ;  /* 0x00006900ff037624 */ /* 0x000fe200078e00ff */
[-C--:B------:R-:W-:Y:S02]  /*1ee0*/  LEA R44, P2, R45, R58.reuse, 0x1 ;  /* 0x0000003a2d2c7211 */ /* 0x080fe400078408ff */
[----:B------:R-:W-:Y:S01]  /*1ef0*/  LEA R46, P0, R5, R58, 0x1 ;  /* 0x0000003a052e7211 */ /* 0x000fe200078008ff */
[----:B------:R-:W-:Y:S01]  /*1f00*/  IMAD R143, R3, 0x42, RZ ;  /* 0x00000042038f7824 */ /* 0x000fe200078e02ff */
[----:B------:R-:W-:Y:S01]  /*1f10*/  LEA.HI.X.SX32 R45, R45, R8, 0x1, P2 ;  /* 0x000000082d2d7211 */ /* 0x000fe200010f0eff */
[----:B------:R-:W-:Y:S01]  /*1f20*/  IMAD R138, R3, 0x46, RZ ;  /* 0x00000046038a7824 */ /* 0x000fe200078e02ff */
[----:B------:R-:W-:Y:S01]  /*1f30*/  LEA R50, P2, R7, R58, 0x1 ;  /* 0x0000003a07327211 */ /* 0x000fe200078408ff */
[----:B------:R-:W-:Y:S01]  /*1f40*/  IMAD R130, R3, 0x21, RZ ;  /* 0x0000002103827824 */ /* 0x000fe200078e02ff */
[-C--:B0-----:R-:W-:Y:S01]  /*1f50*/  IADD3 R10, P4, R143, R24.reuse, RZ ;  /* 0x000000188f0a7210 */ /* 0x081fe20007f9e0ff */
[C---:B------:R-:W-:Y:S01]  /*1f60*/  IMAD R126, R3.reuse, 0x22, RZ ;  /* 0x00000022037e7824 */ /* 0x040fe200078e02ff */
[----:B------:R-:W-:Y:S01]  /*1f70*/  IADD3 R250, P1, R138, R24, RZ ;  /* 0x000000188afa7210 */ /* 0x000fe20007f3e0ff */
[C---:B------:R-:W-:Y:S01]  /*1f80*/  IMAD R128, R3.reuse, 0x11, RZ ;  /* 0x0000001103807824 */ /* 0x040fe200078e02ff */
[-C--:B------:R-:W-:Y:S01]  /*1f90*/  LEA.HI.X.SX32 R11, R130, R25.reuse, 0x1, P4 ;  /* 0x00000019820b7211 */ /* 0x080fe200020f0eff */
[----:B------:R-:W-:Y:S01]  /*1fa0*/  IMAD R141, R3, 0x44, RZ ;  /* 0x00000044038d7824 */ /* 0x000fe200078e02ff */
[----:B------:R-:W-:Y:S01]  /*1fb0*/  LEA.HI.X.SX32 R51, R7, R8, 0x1, P2 ;  /* 0x0000000807337211 */ /* 0x000fe200010f0eff */
[----:B------:R-:W-:Y:S01]  /*1fc0*/  STL [R1+0x158], R250 ;  /* 0x000158fa01007387 */ /* 0x000fe20000100800 */
[----:B------:R-:W-:Y:S01]  /*1fd0*/  LEA R56, P2, R21, R58, 0x1 ;  /* 0x0000003a15387211 */ /* 0x000fe200078408ff */
[----:B------:R-:W-:Y:S01]  /*1fe0*/  IMAD R132, R3, 0x4a, RZ ;  /* 0x0000004a03847824 */ /* 0x000fe200078e02ff */
[----:B------:R-:W-:Y:S01]  /*1ff0*/  IADD3 R12, P6, R141, R24, RZ ;  /* 0x000000188d0c7210 */ /* 0x000fe20007fde0ff */
[----:B------:R0:W-:Y:S01]  /*2000*/  STL.64 [R1+0x168], R10 ;  /* 0x0001680a01007387 */ /* 0x0001e20000100a00 */
[----:B------:R-:W-:Y:S01]  /*2010*/  LEA.HI.X.SX32 R57, R21, R8, 0x1, P2 ;  /* 0x0000000815397211 */ /* 0x000fe200010f0eff */
[C---:B------:R-:W-:Y:S01]  /*2020*/  IMAD R129, R3.reuse, 0x4c, RZ ;  /* 0x0000004c03817824 */ /* 0x040fe200078e02ff */
[----:B------:R-:W-:Y:S01]  /*2030*/  IADD3 R16, P2, R126, R24, RZ ;  /* 0x000000187e107210 */ /* 0x000fe20007f5e0ff */
[----:B------:R-:W-:Y:S01]  /*2040*/  IMAD R120, R3, 0x12, RZ ;  /* 0x0000001203787824 */ /* 0x000fe200078e02ff */
[----:B------:R-:W-:Y:S01]  /*2050*/  LEA.HI.X.SX32 R47, R5, R8, 0x1, P0 ;  /* 0x00000008052f7211 */ /* 0x000fe200000f0eff */
[C---:B------:R-:W-:Y:S01]  /*2060*/  IMAD R124, R3.reuse, 0x23, RZ ;  /* 0x00000023037c7824 */ /* 0x040fe200078e02ff */
[-C--:B------:R-:W-:Y:S01]  /*2070*/  IADD3 R14, P5, R132, R24.reuse, RZ ;  /* 0x00000018840e7210 */ /* 0x080fe20007fbe0ff */
[C---:B------:R-:W-:Y:S01]  /*2080*/  IMAD R121, R3.reuse, 0x9, RZ ;  /* 0x0000000903797824 */ /* 0x040fe200078e02ff */
[C---:B------:R-:W-:Y:S01]  /*2090*/  SHF.L.U32 R238, R3.reuse, 0x3, RZ ;  /* 0x0000000303ee7819 */ /* 0x040fe200000006ff */
[C---:B------:R-:W-:Y:S01]  /*20a0*/  IMAD R118, R3.reuse, 0x24, RZ ;  /* 0x0000002403767824 */ /* 0x040fe200078e02ff */
[----:B------:R-:W-:Y:S01]  /*20b0*/  MOV R7, RZ ;  /* 0x000000ff00077202 */ /* 0x000fe20000000f00 */
[----:B0-----:R-:W2:Y:S01]  /*20c0*/  LDL.LU R11, [R1+0x290] ;  /* 0x00029000010b7983 */ /* 0x001ea20000300800 */
[----:B------:R-:W-:Y:S01]  /*20d0*/  LEA.HI.X.SX32 R17, R128, R25, 0x1, P2 ;  /* 0x0000001980117211 */ /* 0x000fe200010f0eff */
[C---:B------:R-:W-:Y:S01]  /*20e0*/  IMAD R136, R3.reuse, 0x48, RZ ;  /* 0x0000004803887824 */ /* 0x040fe200078e02ff */
[----:B------:R-:W-:Y:S01]  /*20f0*/  LEA R5, R22, R21, 0x1 ;  /* 0x0000001516057211 */ /* 0x000fe200078e08ff */
[----:B------:R-:W-:Y:S01]  /*2100*/  IMAD R123, R3, 0x4e, RZ ;  /* 0x0000004e037b7824 */ /* 0x000fe200078e02ff */
[----:B------:R-:W-:Y:S01]  /*2110*/  IADD3 R10, P4, R129, R24, RZ ;  /* 0x00000018810a7210 */ /* 0x000fe20007f9e0ff */
[----:B------:R0:W-:Y:S01]  /*2120*/  STL.64 [R1+0x1e8], R16 ;  /* 0x0001e81001007387 */ /* 0x0001e20000100a00 */
[-C--:B------:R-:W-:Y:S01]  /*2130*/  LEA.HI.X.SX32 R13, R126, R25.reuse, 0x1, P6 ;  /* 0x000000197e0d7211 */ /* 0x080fe200030f0eff */
[C---:B------:R-:W-:Y:S01]  /*2140*/  IMAD R122, R3.reuse, 0x50, RZ ;  /* 0x00000050037a7824 */ /* 0x040fe200078e02ff */
[----:B------:R-:W-:Y:S01]  /*2150*/  MOV R128, R250 ;  /* 0x000000fa00807202 */ /* 0x000fe20000000f00 */
[----:B------:R-:W-:Y:S01]  /*2160*/  IMAD R115, R3, 0x25, RZ ;  /* 0x0000002503737824 */ /* 0x000fe200078e02ff */
[----:B------:R-:W-:Y:S01]  /*2170*/  LEA R52, P0, R9, R58, 0x1 ;  /* 0x0000003a09347211 */ /* 0x000fe200078008ff */
[----:B------:R-:W-:Y:S01]  /*2180*/  IMAD R117, R3, 0x52, RZ ;  /* 0x0000005203757824 */ /* 0x000fe200078e02ff */
[----:B------:R-:W-:Y:S01]  /*2190*/  IADD3 R250, P2, R120, R24, RZ ;  /* 0x0000001878fa7210 */ /* 0x000fe20007f5e0ff */
[----:B------:R-:W-:Y:S01]  /*21a0*/  IMAD.MOV.U32 R129, RZ, RZ, R251 ;  /* 0x000000ffff817224 */ /* 0x000fe200078e00fb */
[----:B------:R-:W-:Y:S01]  /*21b0*/  LEA R58, P3, R5, R58, 0x1 ;  /* 0x0000003a053a7211 */ /* 0x000fe200078608ff */
[C---:B------:R-:W-:Y:S01]  /*21c0*/  IMAD R116, R3.reuse, 0x54, RZ ;  /* 0x0000005403747824 */ /* 0x040fe200078e02ff */
[----:B0-----:R0:W5:Y:S01]  /*21d0*/  LDL.LU.64 R16, [R1+0x288] ;  /* 0x0002880001107983 */ /* 0x0011620000300a00 */
[-C--:B------:R-:W-:Y:S01]  /*21e0*/  LEA.HI.X.SX32 R129, R124, R25.reuse, 0x1, P1 ;  /* 0x000000197c817211 */ /* 0x080fe200008f0eff */
[----:B------:R-:W-:Y:S01]  /*21f0*/  IMAD R106, R3, 0x26, RZ ;  /* 0x00000026036a7824 */ /* 0x000fe200078e02ff */
[-C--:B------:R-:W-:Y:S01]  /*2200*/  LEA.HI.X.SX32 R251, R121, R25.reuse, 0x1, P2 ;  /* 0x0000001979fb7211 */ /* 0x080fe200010f0eff */
[----:B------:R-:W-:Y:S01]  /*2210*/  STL [R1+0x148], R14 ;  /* 0x0001480e01007387 */ /* 0x000fe20000100800 */
[----:B------:R-:W-:Y:S01]  /*2220*/  LEA.HI.X.SX32 R59, R5, R8, 0x1, P3 ;  /* 0x00000008053b7211 */ /* 0x000fe200018f0eff */
[----:B------:R-:W-:Y:S01]  /*2230*/  IMAD R114, R3, 0x13, RZ ;  /* 0x0000001303727824 */ /* 0x000fe200078e02ff */
[-C--:B------:R-:W-:Y:S01]  /*2240*/  IADD3 R246, P3, R136, R24.reuse, RZ ;  /* 0x0000001888f67210 */ /* 0x080fe20007f7e0ff */
[----:B------:R-:W-:Y:S01]  /*2250*/  STL [R1+0x140], R10 ;  /* 0x0001400a01007387 */ /* 0x000fe20000100800 */
[----:B------:R-:W-:Y:S01]  /*2260*/  IADD3 R128, P1, R123, R24, RZ ;  /* 0x000000187b807210 */ /* 0x000fe20007f3e0ff */
[C---:B------:R-:W-:Y:S01]  /*2270*/  IMAD R99, R3.reuse, 0xa, RZ ;  /* 0x0000000a03637824 */ /* 0x040fe200078e02ff */
[----:B------:R-:W-:Y:S01]  /*2280*/  LOP3.LUT R5, R0, 0x40, RZ, 0x3c, !PT ;  /* 0x0000004000057812 */ /* 0x000fe200078e3cff */
[----:B------:R1:W-:Y:S01]  /*2290*/  STL.64 [R1+0x160], R12 ;  /* 0x0001600c01007387 */ /* 0x0003e20000100a00 */
[----:B------:R-:W-:Y:S01]  /*22a0*/  LEA.HI.X.SX32 R247, R118, R25, 0x1, P3 ;  /* 0x0000001976f77211 */ /* 0x000fe200018f0eff */
[----:B------:R-:W-:Y:S01]  /*22b0*/  IMAD R102, R3, 0x5, RZ ;  /* 0x0000000503667824 */ /* 0x000fe200078e02ff */
[----:B------:R-:W-:Y:S01]  /*22c0*/  LEA.HI.X.SX32 R53, R9, R8, 0x1, P0 ;  /* 0x0000000809357211 */ /* 0x000fe200000f0eff */
[----:B------:R-:W-:Y:S01]  /*22d0*/  STL [R1+0x15c], R129 ;  /* 0x00015c8101007387 */ /* 0x000fe20000100800 */
[----:B------:R-:W-:Y:S01]  /*22e0*/  MOV R123, R15 ;  /* 0x0000000f007b7202 */ /* 0x000fe20000000f00 */
[C---:B------:R-:W-:Y:S01]  /*22f0*/  IMAD R104, R3.reuse, 0x27, RZ ;  /* 0x0000002703687824 */ /* 0x040fe200078e02ff */
[----:B------:R-:W-:Y:S01]  /*2300*/  LOP3.LUT P0, RZ, R242, 0x3, RZ, 0xc0, !PT ;  /* 0x00000003f2ff7812 */ /* 0x000fe2000780c0ff */
[----:B------:R-:W-:-:S02]  /*2310*/  IMAD R94, R3, 0x28, RZ ;  /* 0x00000028035e7824 */ /* 0x000fc400078e02ff */
[C---:B------:R-:W-:Y:S01]  /*2320*/  IMAD R98, R3.reuse, 0x14, RZ ;  /* 0x0000001403627824 */ /* 0x040fe200078e02ff */
[----:B-1----:R-:W-:Y:S01]  /*2330*/  IADD3 R12, P6, R118, R24, RZ ;  /* 0x00000018760c7210 */ /* 0x002fe20007fde0ff */
[----:B------:R1:W-:Y:S01]  /*2340*/  STL.64 [R1+0x228], R250 ;  /* 0x000228fa01007387 */ /* 0x0003e20000100a00 */
[C---:B------:R-:W-:Y:S02]  /*2350*/  IMAD R72, R3.reuse, 0x2a, RZ ;  /* 0x0000002a03487824 */ /* 0x040fe400078e02ff */
[-C--:B------:R-:W-:Y:S01]  /*2360*/  LEA.HI.X.SX32 R13, R120, R25.reuse, 0x1, P6 ;  /* 0x00000019780d7211 */ /* 0x080fe200030f0eff */
[----:B------:R-:W-:Y:S01]  /*2370*/  IMAD R119, R3, 0x15, RZ ;  /* 0x0000001503777824 */ /* 0x000fe200078e02ff */
[----:B------:R-:W-:Y:S01]  /*2380*/  LEA.HI.X.SX32 R123, R115, R25, 0x1, P5 ;  /* 0x00000019737b7211 */ /* 0x000fe200028f0eff */
[C---:B------:R-:W-:Y:S02]  /*2390*/  IMAD R67, R3.reuse, 0x16, RZ ;  /* 0x0000001603437824 */ /* 0x040fe400078e02ff */
[----:B------:R-:W-:-:S02]  /*23a0*/  IMAD R107, R3, 0x29, RZ ;  /* 0x00000029036b7824 */ /* 0x000fc400078e02ff */
[C---:B------:R-:W-:Y:S01]  /*23b0*/  IMAD R101, R3.reuse, 0x56, RZ ;  /* 0x0000005603657824 */ /* 0x040fe200078e02ff */
[-C--:B-1----:R-:W-:Y:S01]  /*23c0*/  IADD3 R250, P2, R122, R24.reuse, RZ ;  /* 0x000000187afa7210 */ /* 0x082fe20007f5e0ff */
[----:B------:R-:W-:Y:S02]  /*23d0*/  IMAD.MOV.U32 R122, RZ, RZ, R14 ;  /* 0x000000ffff7a7224 */ /* 0x000fe400078e000e */
[----:B------:R0:W5:Y:S01]  /*23e0*/  LDL.LU.64 R14, [R1+0x280] ;  /* 0x00028000010e7983 */ /* 0x0001620000300a00 */
[----:B------:R-:W-:Y:S01]  /*23f0*/  IADD3 R122, P5, R116, R24, RZ ;  /* 0x00000018747a7210 */ /* 0x000fe20007fbe0ff */
[C---:B------:R-:W-:Y:S02]  /*2400*/  IMAD R65, R3.reuse, 0x2c, RZ ;  /* 0x0000002c03417824 */ /* 0x040fe400078e02ff */
[----:B------:R1:W-:Y:S01]  /*2410*/  STL.64 [R1+0x1e0], R12 ;  /* 0x0001e00c01007387 */ /* 0x0003e20000100a00 */
[----:B------:R-:W-:Y:S02]  /*2420*/  IMAD.MOV.U32 R116, RZ, RZ, R10 ;  /* 0x000000ffff747224 */ /* 0x000fe400078e000a */
[----:B------:R-:W-:-:S02]  /*2430*/  IMAD R133, R3, 0xb, RZ ;  /* 0x0000000b03857824 */ /* 0x000fc400078e02ff */
[C---:B------:R-:W-:Y:S02]  /*2440*/  IMAD R127, R3.reuse, 0x2b, RZ ;  /* 0x0000002b037f7824 */ /* 0x040fe400078e02ff */
[C---:B------:R-:W-:Y:S02]  /*2450*/  IMAD R103, R3.reuse, 0x5a, RZ ;  /* 0x0000005a03677824 */ /* 0x040fe400078e02ff */
[C---:B------:R-:W-:Y:S02]  /*2460*/  IMAD R100, R3.reuse, 0x58, RZ ;  /* 0x0000005803647824 */ /* 0x040fe400078e02ff */
[C---:B------:R-:W-:Y:S01]  /*2470*/  IMAD R4, R3.reuse, 0x2e, RZ ;  /* 0x0000002e03047824 */ /* 0x040fe200078e02ff */
[----:B-1----:R-:W3:Y:S01]  /*2480*/  LDL.LU.64 R12, [R1+0x278] ;  /* 0x00027800010c7983 */ /* 0x002ee20000300a00 */
[C---:B------:R-:W-:Y:S02]  /*2490*/  IMAD R137, R3.reuse, 0x2d, RZ ;  /* 0x0000002d03897824 */ /* 0x040fe400078e02ff */
[C---:B------:R-:W-:Y:S01]  /*24a0*/  IMAD R139, R3.reuse, 0x17, RZ ;  /* 0x00000017038b7824 */ /* 0x040fe200078e02ff */
[----:B------:R1:W-:Y:S01]  /*24b0*/  STL.64 [R1+0x150], R246 ;  /* 0x000150f601007387 */ /* 0x0003e20000100a00 */
[----:B------:R-:W-:-:S02]  /*24c0*/  IMAD R125, R3, 0x5e, RZ ;  /* 0x0000005e037d7824 */ /* 0x000fc400078e02ff */
[C---:B------:R-:W-:Y:S01]  /*24d0*/  IMAD R105, R3.reuse, 0x5c, RZ ;  /* 0x0000005c03697824 */ /* 0x040fe200078e02ff */
[----:B------:R4:W-:Y:S01]  /*24e0*/  STL [R1+0x14c], R123 ;  /* 0x00014c7b01007387 */ /* 0x0009e20000100800 */
[C---:B------:R-:W-:Y:S02]  /*24f0*/  IMAD R5, R3.reuse, 0x6, RZ ;  /* 0x0000000603057824 */ /* 0x040fe400078e02ff */
[C---:B------:R-:W-:Y:S02]  /*2500*/  IMAD R142, R3.reuse, 0x2f, RZ ;  /* 0x0000002f038e7824 */ /* 0x040fe400078e02ff */
[C---:B------:R-:W-:Y:S02]  /*2510*/  IMAD R145, R3.reuse, 0x3, RZ ;  /* 0x0000000303917824 */ /* 0x040fe400078e02ff */
[----:B------:R-:W-:Y:S01]  /*2520*/  IMAD R6, R3, 0xc, RZ ;  /* 0x0000000c03067824 */ /* 0x000fe200078e02ff */
[-C--:B-1----:R-:W-:Y:S01]  /*2530*/  IADD3 R246, P3, R117, R24.reuse, RZ ;  /* 0x0000001875f67210 */ /* 0x082fe20007f7e0ff */
[C---:B------:R-:W-:Y:S01]  /*2540*/  IMAD R62, R3.reuse, 0x18, RZ ;  /* 0x00000018033e7824 */ /* 0x040fe200078e02ff */
[----:B------:R-:W-:Y:S01]  /*2550*/  IADD3 R120, P6, R106, R24, RZ ;  /* 0x000000186a787210 */ /* 0x000fe20007fde0ff */
[----:B------:R-:W-:-:S02]  /*2560*/  IMAD R131, R3, 0x60, RZ ;  /* 0x0000006003837824 */ /* 0x000fc400078e02ff */
[C---:B------:R-:W-:Y:S01]  /*2570*/  IMAD R63, R3.reuse, 0x30, RZ ;  /* 0x00000030033f7824 */ /* 0x040fe200078e02ff */
[-C--:B------:R-:W-:Y:S01]  /*2580*/  LEA.HI.X.SX32 R121, R114, R25.reuse, 0x1, P6 ;  /* 0x0000001972797211 */ /* 0x080fe200030f0eff */
[C---:B------:R-:W-:Y:S01]  /*2590*/  IMAD R134, R3.reuse, 0x62, RZ ;  /* 0x0000006203867824 */ /* 0x040fe200078e02ff */
[-C--:B------:R-:W-:Y:S01]  /*25a0*/  LEA.HI.X.SX32 R129, R104, R25.reuse, 0x1, P1 ;  /* 0x0000001968817211 */ /* 0x080fe200008f0eff */
[C---:B------:R-:W-:Y:S01]  /*25b0*/  IMAD R150, R3.reuse, 0x31, RZ ;  /* 0x0000003103967824 */ /* 0x040fe200078e02ff */
[----:B------:R-:W-:Y:S01]  /*25c0*/  IADD3 R114, P1, R94, R24, RZ ;  /* 0x000000185e727210 */ /* 0x000fe20007f3e0ff */
[C---:B------:R-:W-:Y:S02]  /*25d0*/  IMAD R64, R3.reuse, 0x32, RZ ;  /* 0x0000003203407824 */ /* 0x040fe400078e02ff */
[C---:B------:R-:W-:Y:S01]  /*25e0*/  IMAD R135, R3.reuse, 0x64, RZ ;  /* 0x0000006403877824 */ /* 0x040fe200078e02ff */
[-C--:B------:R-:W-:Y:S01]  /*25f0*/  LEA.HI.X.SX32 R115, R98, R25.reuse, 0x1, P1 ;  /* 0x0000001962737211 */ /* 0x080fe200008f0eff */
[C---:B------:R-:W-:Y:S01]  /*2600*/  IMAD R151, R3.reuse, 0x19, RZ ;  /* 0x0000001903977824 */ /* 0x040fe200078e02ff */
[-C--:B------:R-:W-:Y:S01]  /*2610*/  LEA.HI.X.SX32 R251, R94, R25.reuse, 0x1, P2 ;  /* 0x000000195efb7211 */ /* 0x080fe200010f0eff */
[----:B------:R-:W-:Y:S01]  /*2620*/  IMAD R66, R3, 0x1a, RZ ;  /* 0x0000001a03427824 */ /* 0x000fe200078e02ff */
[----:B------:R-:W-:Y:S01]  /*2630*/  LEA.HI.X.SX32 R247, R107, R25, 0x1, P3 ;  /* 0x000000196bf77211 */ /* 0x000fe200018f0eff */
[----:B------:R-:W-:-:S02]  /*2640*/  IMAD R68, R3, 0x34, RZ ;  /* 0x0000003403447824 */ /* 0x000fc400078e02ff */
[C---:B------:R-:W-:Y:S02]  /*2650*/  IMAD R146, R3.reuse, 0x66, RZ ;  /* 0x0000006603927824 */ /* 0x040fe400078e02ff */
[C---:B------:R-:W-:Y:S02]  /*2660*/  IMAD R148, R3.reuse, 0x6a, RZ ;  /* 0x0000006a03947824 */ /* 0x040fe400078e02ff */
[C---:B------:R-:W-:Y:S02]  /*2670*/  IMAD R195, R3.reuse, 0xd, RZ ;  /* 0x0000000d03c37824 */ /* 0x040fe400078e02ff */
[C---:B------:R-:W-:Y:S02]  /*2680*/  IMAD R147, R3.reuse, 0x68, RZ ;  /* 0x0000006803937824 */ /* 0x040fe400078e02ff */
[C---:B------:R-:W-:Y:S02]  /*2690*/  IMAD R191, R3.reuse, 0x33, RZ ;  /* 0x0000003303bf7824 */ /* 0x040fe400078e02ff */
        /* <DEDUP_REMOVED lines=25> */
[C---:B------:R-:W-:Y:S02]  /*2830*/  IMAD.SHL.U32 R95, R3.reuse, 0x2, RZ ;  /* 0x00000002035f7824 */ /* 0x040fe400078e00ff */
[C---:B------:R-:W-:Y:S02]  /*2840*/  IMAD R226, R3.reuse, 0x3d, RZ ;  /* 0x0000003d03e27824 */ /* 0x040fe400078e02ff */
[C---:B------:R-:W-:Y:S02]  /*2850*/  IMAD R227, R3.reuse, 0x1f, RZ ;  /* 0x0000001f03e37824 */ /* 0x040fe400078e02ff */
[C---:B------:R-:W-:Y:S02]  /*2860*/  IMAD.SHL.U32 R239, R3.reuse, 0x4, RZ ;  /* 0x0000000403ef7824 */ /* 0x040fe400078e00ff */
[C---:B------:R-:W-:Y:S02]  /*2870*/  IMAD R230, R3.reuse, 0x7e, RZ ;  /* 0x0000007e03e67824 */ /* 0x040fe400078e02ff */
[----:B------:R-:W-:-:S02]  /*2880*/  IMAD.SHL.U32 R235, R3, 0x10, RZ ;  /* 0x0000001003eb7824 */ /* 0x000fc400078e00ff */
[C---:B------:R-:W-:Y:S02]  /*2890*/  IMAD.SHL.U32 R234, R3.reuse, 0x20, RZ ;  /* 0x0000002003ea7824 */ /* 0x040fe400078e00ff */
[----:B------:R-:W-:Y:S02]  /*28a0*/  IMAD R231, R3, 0x3f, RZ ;  /* 0x0000003f03e77824 */ /* 0x000fe400078e02ff */
[----:B------:R-:W-:Y:S01]  /*28b0*/  IMAD.SHL.U32 R21, R60, 0x2, RZ ;  /* 0x000000023c157824 */ /* 0x000fe200078e00ff */
[----:B----4-:R-:W-:Y:S01]  /*28c0*/  LEA.HI.X.SX32 R123, R72, R25, 0x1, P5 ;  /* 0x00000019487b7211 */ /* 0x010fe200028f0eff */
[----:B------:R-:W-:Y:S02]  /*28d0*/  IMAD.MOV.U32 R22, RZ, RZ, RZ ;  /* 0x000000ffff167224 */ /* 0x000fe400078e00ff */
[----:B------:R-:W-:Y:S02]  /*28e0*/  IMAD.MOV.U32 R60, RZ, RZ, -0x800000 ;  /* 0xff800000ff3c7424 */ /* 0x000fe400078e00ff */
[----:B------:R-:W-:-:S02]  /*28f0*/  IMAD.MOV.U32 R8, RZ, RZ, 0x3f800000 ;  /* 0x3f800000ff087424 */ /* 0x000fc400078e00ff */
[----:B------:R-:W-:Y:S02]  /*2900*/  IMAD.MOV.U32 R9, RZ, RZ, 0x3f800000 ;  /* 0x3f800000ff097424 */ /* 0x000fe400078e00ff */
[----:B--2---:R-:W-:Y:S02]  /*2910*/  IMAD.MOV.U32 R117, RZ, RZ, R11 ;  /* 0x000000ffff757224 */ /* 0x004fe400078e000b */
[----:B------:R-:W2:Y:S04]  /*2920*/  LDL.LU.64 R10, [R1+0x270] ;  /* 0x00027000010a7983 */ /* 0x000ea80000300a00 */
[----:B------:R1:W-:Y:S01]  /*2930*/  STL.64 [R1+0x1d8], R120 ;  /* 0x0001d87801007387 */ /* 0x0003e20000100a00 */
[----:B------:R-:W-:Y:S02]  /*2940*/  LEA.HI.X.SX32 R117, R106, R25, 0x1, P4 ;  /* 0x000000196a757211 */ /* 0x000fe400020f0eff */
[----:B-1----:R-:W-:-:S04]  /*2950*/  IADD3 R120, P6, R99, R24, RZ ;  /* 0x0000001863787210 */ /* 0x002fc80007fde0ff */
[----:B------:R-:W-:Y:S01]  /*2960*/  LEA.HI.X.SX32 R121, R102, R25, 0x1, P6 ;  /* 0x0000001966797211 */ /* 0x000fe200030f0eff */
[----:B------:R1:W-:Y:S01]  /*2970*/  STL [R1+0x144], R117 ;  /* 0x0001447501007387 */ /* 0x0003e20000100800 */
[----:B------:R-:W-:-:S03]  /*2980*/  IADD3 R116, P4, R98, R24, RZ ;  /* 0x0000001862747210 */ /* 0x000fc60007f9e0ff */
[----:B------:R-:W-:Y:S04]  /*2990*/  STL.64 [R1+0x248], R120 ;  /* 0x0002487801007387 */ /* 0x000fe80000100a00 */
[----:B------:R4:W-:Y:S01]  /*29a0*/  STL.64 [R1+0x138], R128 ;  /* 0x0001388001007387 */ /* 0x0009e20000100a00 */
[----:B-1----:R-:W-:Y:S02]  /*29b0*/  LEA.HI.X.SX32 R117, R99, R25, 0x1, P4 ;  /* 0x0000001963757211 */ /* 0x002fe400020f0eff */
[-C--:B------:R-:W-:Y:S02]  /*29c0*/  IADD3 R102, P5, R65, R24.reuse, RZ ;  /* 0x0000001841667210 */ /* 0x080fe40007fbe0ff */
[-C--:B----4-:R-:W-:Y:S02]  /*29d0*/  IADD3 R128, P1, R72, R24.reuse, RZ ;  /* 0x0000001848807210 */ /* 0x090fe40007f3e0ff */
[----:B------:R-:W-:-:S02]  /*29e0*/  IADD3 R120, P6, R101, R24, RZ ;  /* 0x0000001865787210 */ /* 0x000fc40007fde0ff */
[-C--:B------:R-:W-:Y:S02]  /*29f0*/  LEA.HI.X.SX32 R129, R119, R25.reuse, 0x1, P1 ;  /* 0x0000001977817211 */ /* 0x080fe400008f0eff */
[-C--:B------:R-:W-:Y:S01]  /*2a00*/  IADD3 R98, P1, R67, R24.reuse, RZ ;  /* 0x0000001843627210 */ /* 0x080fe20007f3e0ff */
[----:B------:R-:W-:Y:S01]  /*2a10*/  STL.64 [R1+0x220], R116 ;  /* 0x0002207401007387 */ /* 0x000fe20000100a00 */
[-C--:B------:R-:W-:Y:S02]  /*2a20*/  LEA.HI.X.SX32 R121, R127, R25.reuse, 0x1, P6 ;  /* 0x000000197f797211 */ /* 0x080fe400030f0eff */
[----:B------:R-:W-:Y:S01]  /*2a30*/  LEA.HI.X.SX32 R99, R133, R25, 0x1, P1 ;  /* 0x0000001985637211 */ /* 0x000fe200008f0eff */
[----:B------:R1:W-:Y:S04]  /*2a40*/  STL.64 [R1+0x1d0], R114 ;  /* 0x0001d07201007387 */ /* 0x0003e80000100a00 */
[----:B------:R-:W-:Y:S04]  /*2a50*/  STL.64 [R1+0x130], R250 ;  /* 0x000130fa01007387 */ /* 0x000fe80000100a00 */
[----:B------:R-:W-:Y:S01]  /*2a60*/  STL.64 [R1+0x128], R246 ;  /* 0x000128f601007387 */ /* 0x000fe20000100a00 */
[----:B-1----:R-:W-:-:S03]  /*2a70*/  IADD3 R114, P2, R103, R24, RZ ;  /* 0x0000001867727210 */ /* 0x002fc60007f5e0ff */
[----:B------:R-:W-:Y:S01]  /*2a80*/  STL.64 [R1+0x1c8], R128 ;  /* 0x0001c88001007387 */ /* 0x000fe20000100a00 */
[----:B------:R-:W-:-:S03]  /*2a90*/  LEA.HI.X.SX32 R103, R67, R25, 0x1, P5 ;  /* 0x0000001943677211 */ /* 0x000fc600028f0eff */
[----:B------:R-:W-:Y:S01]  /*2aa0*/  STL.64 [R1+0x120], R122 ;  /* 0x0001207a01007387 */ /* 0x000fe20000100a00 */
[----:B------:R-:W-:-:S03]  /*2ab0*/  IADD3 R100, P4, R100, R24, RZ ;  /* 0x0000001864647210 */ /* 0x000fc60007f9e0ff */
[----:B------:R-:W-:Y:S04]  /*2ac0*/  STL.64 [R1+0x218], R98 ;  /* 0x0002186201007387 */ /* 0x000fe80000100a00 */
[----:B------:R-:W-:Y:S01]  /*2ad0*/  STL.64 [R1+0x118], R120 ;  /* 0x0001187801007387 */ /* 0x000fe20000100a00 */
[----:B------:R-:W-:-:S03]  /*2ae0*/  LEA.HI.X.SX32 R101, R65, R25, 0x1, P4 ;  /* 0x0000001941657211 */ /* 0x000fc600020f0eff */
[----:B------:R1:W-:Y:S01]  /*2af0*/  STL.64 [R1+0x1c0], R102 ;  /* 0x0001c06601007387 */ /* 0x0003e20000100a00 */
[----:B------:R-:W-:Y:S02]  /*2b00*/  LEA.HI.X.SX32 R115, R137, R25, 0x1, P2 ;  /* 0x0000001989737211 */ /* 0x000fe400010f0eff */
[-C--:B------:R-:W-:Y:S01]  /*2b10*/  IADD3 R104, P6, R125, R24.reuse, RZ ;  /* 0x000000187d687210 */ /* 0x080fe20007fde0ff */
[----:B------:R-:W-:Y:S01]  /*2b20*/  STL.64 [R1+0x110], R100 ;  /* 0x0001106401007387 */ /* 0x000fe20000100a00 */
[----:B-1----:R-:W-:-:S04]  /*2b30*/  IADD3 R102, P5, R4, R24, RZ ;  /* 0x0000001804667210 */ /* 0x002fc80007fbe0ff */
[----:B------:R-:W-:Y:S01]  /*2b40*/  LEA.HI.X.SX32 R103, R139, R25, 0x1, P5 ;  /* 0x000000198b677211 */ /* 0x000fe200028f0eff */
[----:B------:R-:W-:Y:S01]  /*2b50*/  STL.64 [R1+0x108], R114 ;  /* 0x0001087201007387 */ /* 0x000fe20000100a00 */
[----:B------:R-:W-:-:S03]  /*2b60*/  IADD3 R116, P3, R105, R24, RZ ;  /* 0x0000001869747210 */ /* 0x000fc60007f7e0ff */
[----:B------:R1:W-:Y:S01]  /*2b70*/  STL.64 [R1+0x1b8], R102 ;  /* 0x0001b86601007387 */ /* 0x0003e20000100a00 */
[-C--:B------:R-:W-:Y:S02]  /*2b80*/  LEA.HI.X.SX32 R105, R142, R25.reuse, 0x1, P6 ;  /* 0x000000198e697211 */ /* 0x080fe400030f0eff */
[-C--:B------:R-:W-:Y:S02]  /*2b90*/  LEA.HI.X.SX32 R117, R4, R25.reuse, 0x1, P3 ;  /* 0x0000001904757211 */ /* 0x080fe400018f0eff */
[-C--:B------:R-:W-:Y:S02]  /*2ba0*/  IADD3 R106, P3, R6, R24.reuse, RZ ;  /* 0x00000018066a7210 */ /* 0x080fe40007f7e0ff */
[-C--:B-1----:R-:W-:Y:S01]  /*2bb0*/  IADD3 R102, P5, R5, R24.reuse, RZ ;  /* 0x0000001805667210 */ /* 0x082fe20007fbe0ff */
[----:B------:R1:W-:Y:S03]  /*2bc0*/  STL.64 [R1+0xf8], R104 ;  /* 0x0000f86801007387 */ /* 0x0003e60000100a00 */
[----:B------:R-:W-:Y:S01]  /*2bd0*/  LEA.HI.X.SX32 R103, R145, R25, 0x1, P5 ;  /* 0x0000001991677211 */ /* 0x000fe200028f0eff */
[----:B------:R-:W-:Y:S01]  /*2be0*/  STL.64 [R1+0x100], R116 ;  /* 0x0001007401007387 */ /* 0x000fe20000100a00 */
[----:B------:R-:W-:-:S03]  /*2bf0*/  IADD3 R98, P1, R131, R24, RZ ;  /* 0x0000001883627210 */ /* 0x000fc60007f3e0ff */
[----:B------:R4:W-:Y:S01]  /*2c00*/  STL.64 [R1+0x258], R102 ;  /* 0x0002586601007387 */ /* 0x0009e20000100a00 */
[-C--:B------:R-:W-:Y:S02]  /*2c10*/  IADD3 R100, P4, R134, R24.reuse, RZ ;  /* 0x0000001886647210 */ /* 0x080fe40007f9e0ff */
[-C--:B-1----:R-:W-:Y:S02]  /*2c20*/  IADD3 R104, P6, R62, R24.reuse, RZ ;  /* 0x000000183e687210 */ /* 0x082fe40007fde0ff */
[-C--:B------:R-:W-:Y:S02]  /*2c30*/  LEA.HI.X.SX32 R107, R5, R25.reuse, 0x1, P3 ;  /* 0x00000019056b7211 */ /* 0x080fe400018f0eff */
[-C--:B------:R-:W-:Y:S02]  /*2c40*/  LEA.HI.X.SX32 R105, R6, R25.reuse, 0x1, P6 ;  /* 0x0000001906697211 */ /* 0x080fe400030f0eff */
[C---:B----4-:R-:W-:Y:S02]  /*2c50*/  IADD3 R102, P5, R63.reuse, R24, RZ ;  /* 0x000000183f667210 */ /* 0x050fe40007fbe0ff */
[----:B------:R-:W-:-:S02]  /*2c60*/  LEA.HI.X.SX32 R99, R63, R25, 0x1, P1 ;  /* 0x000000193f637211 */ /* 0x000fc400008f0eff */
[-C--:B------:R-:W-:Y:S01]  /*2c70*/  LEA.HI.X.SX32 R103, R62, R25.reuse, 0x1, P5 ;  /* 0x000000193e677211 */ /* 0x080fe200028f0eff */
[----:B------:R1:W-:Y:S01]  /*2c80*/  STL.64 [R1+0x240], R106 ;  /* 0x0002406a01007387 */ /* 0x0003e20000100a00 */
[----:B------:R-:W-:Y:S02]  /*2c90*/  LEA.HI.X.SX32 R101, R150, R25, 0x1, P4 ;  /* 0x0000001996657211 */ /* 0x000fe400020f0eff */
[-C--:B------:R-:W-:Y:S01]  /*2ca0*/  IADD3 R114, P2, R135, R24.reuse, RZ ;  /* 0x0000001887727210 */ /* 0x080fe20007f5e0ff */
[----:B------:R4:W-:Y:S01]  /*2cb0*/  STL.64 [R1+0x210], R104 ;  /* 0x0002106801007387 */ /* 0x0009e20000100a00 */
[----:B------:R-:W-:-:S03]  /*2cc0*/  IADD3 R4, P5, R64, R24, RZ ;  /* 0x0000001840047210 */ /* 0x000fc60007fbe0ff */
[----:B------:R0:W-:Y:S01]  /*2cd0*/  STL.64 [R1+0xf0], R98 ;  /* 0x0000f06201007387 */ /* 0x0001e20000100a00 */
[-C--:B------:R-:W-:Y:S02]  /*2ce0*/  LEA.HI.X.SX32 R5, R151, R25.reuse, 0x1, P5 ;  /* 0x0000001997057211 */ /* 0x080fe400028f0eff */
[----:B------:R-:W-:Y:S01]  /*2cf0*/  LEA.HI.X.SX32 R115, R64, R25, 0x1, P2 ;  /* 0x0000001940737211 */ /* 0x000fe200010f0eff */
[----:B------:R-:W-:Y:S01]  /*2d00*/  STL.64 [R1+0x1b0], R102 ;  /* 0x0001b06601007387 */ /* 0x000fe20000100a00 */
[----:B------:R-:W-:-:S03]  /*2d10*/  IADD3 R62, P2, R68, R24, RZ ;  /* 0x00000018443e7210 */ /* 0x000fc60007f5e0ff */
[----:B------:R3:W-:Y:S01]  /*2d20*/  STL.64 [R1+0xe8], R100 ;  /* 0x0000e86401007387 */ /* 0x0007e20000100a00 */
[-C--:B-1----:R-:W-:Y:S02]  /*2d30*/  IADD3 R106, P3, R146, R24.reuse, RZ ;  /* 0x00000018926a7210 */ /* 0x082fe40007f7e0ff */
[-C--:B----4-:R-:W-:Y:S02]  /*2d40*/  IADD3 R104, P6, R147, R24.reuse, RZ ;  /* 0x0000001893687210 */ /* 0x090fe40007fde0ff */
[-C--:B0-----:R-:W-:Y:S01]  /*2d50*/  IADD3 R98, P1, R148, R24.reuse, RZ ;  /* 0x0000001894627210 */ /* 0x081fe20007f3e0ff */
[----:B------:R0:W-:Y:S01]  /*2d60*/  STL.64 [R1+0x1a8], R4 ;  /* 0x0001a80401007387 */ /* 0x0001e20000100a00 */
[CC--:B------:R-:W-:Y:S02]  /*2d70*/  LEA.HI.X.SX32 R63, R66.reuse, R25.reuse, 0x1, P2 ;  /* 0x00000019423f7211 */ /* 0x0c0fe400010f0eff */
[----:B---3--:R-:W-:Y:S02]  /*2d80*/  IADD3 R100, P5, R66, R24, RZ ;  /* 0x0000001842647210 */ /* 0x008fe40007fbe0ff */
[----:B------:R-:W-:-:S02]  /*2d90*/  LEA.HI.X.SX32 R107, R191, R25, 0x1, P3 ;  /* 0x00000019bf6b7211 */ /* 0x000fc400018f0eff */
[-C--:B------:R-:W-:Y:S02]  /*2da0*/  LEA.HI.X.SX32 R101, R195, R25.reuse, 0x1, P5 ;  /* 0x00000019c3657211 */ /* 0x080fe400028f0eff */
[-C--:B------:R-:W-:Y:S02]  /*2db0*/  IADD3 R64, P2, R69, R24.reuse, RZ ;  /* 0x0000001845407210 */ /* 0x080fe40007f5e0ff */
[----:B0-----:R-:W-:Y:S01]  /*2dc0*/  IADD3 R4, P3, R190, R24, RZ ;  /* 0x00000018be047210 */ /* 0x001fe20007f7e0ff */
[----:B------:R-:W-:Y:S01]  /*2dd0*/  STL.64 [R1+0xe0], R114 ;  /* 0x0000e07201007387 */ /* 0x000fe20000100a00 */
[-C--:B------:R-:W-:Y:S02]  /*2de0*/  LEA.HI.X.SX32 R99, R204, R25.reuse, 0x1, P1 ;  /* 0x00000019cc637211 */ /* 0x080fe400008f0eff */
[-C--:B------:R-:W-:Y:S01]  /*2df0*/  LEA.HI.X.SX32 R105, R68, R25.reuse, 0x1, P6 ;  /* 0x0000001944697211 */ /* 0x080fe200030f0eff */
[----:B------:R-:W-:Y:S01]  /*2e00*/  STL.64 [R1+0x208], R100 ;  /* 0x0002086401007387 */ /* 0x000fe20000100a00 */
[----:B------:R-:W-:-:S02]  /*2e10*/  LEA.HI.X.SX32 R65, R205, R25, 0x1, P2 ;  /* 0x00000019cd417211 */ /* 0x000fc400010f0eff */
[----:B------:R-:W-:Y:S01]  /*2e20*/  LEA.HI.X.SX32 R5, R208, R25, 0x1, P3 ;  /* 0x00000019d0057211 */ /* 0x000fe200018f0eff */
[----:B------:R-:W-:Y:S01]  /*2e30*/  STL.64 [R1+0xd8], R106 ;  /* 0x0000d86a01007387 */ /* 0x000fe20000100a00 */
[----:B------:R-:W-:-:S03]  /*2e40*/  IADD3 R102, P4, R149, R24, RZ ;  /* 0x0000001895667210 */ /* 0x000fc60007f9e0ff */
[----:B------:R-:W-:Y:S04]  /*2e50*/  STL.64 [R1+0x1a0], R62 ;  /* 0x0001a03e01007387 */ /* 0x000fe80000100a00 */
[----:B------:R-:W-:Y:S04]  /*2e60*/  STL.64 [R1+0xc8], R98 ;  /* 0x0000c86201007387 */ /* 0x000fe80000100a00 */
[----:B------:R-:W-:Y:S04]  /*2e70*/  STL.64 [R1+0xd0], R104 ;  /* 0x0000d06801007387 */ /* 0x000fe80000100a00 */
[----:B------:R0:W-:Y:S01]  /*2e80*/  STL.64 [R1+0x198], R64 ;  /* 0x0001984001007387 */ /* 0x0001e20000100a00 */
[----:B------:R-:W-:-:S03]  /*2e90*/  LEA.HI.X.SX32 R103, R69, R25, 0x1, P4 ;  /* 0x0000001945677211 */ /* 0x000fc600020f0eff */
[----:B------:R1:W-:Y:S01]  /*2ea0*/  STL.64 [R1+0xb8], R4 ;  /* 0x0000b80401007387 */ /* 0x0003e20000100a00 */
[-C--:B0-----:R-:W-:Y:S02]  /*2eb0*/  IADD3 R64, P2, R70, R24.reuse, RZ ;  /* 0x0000001846407210 */ /* 0x081fe40007f5e0ff */
[-C--:B-1----:R-:W-:Y:S02]  /*2ec0*/  IADD3 R4, P3, R73, R24.reuse, RZ ;  /* 0x0000001849047210 */ /* 0x082fe40007f7e0ff */
[-C--:B------:R-:W-:Y:S02]  /*2ed0*/  LEA.HI.X.SX32 R65, R210, R25.reuse, 0x1, P2 ;  /* 0x00000019d2417211 */ /* 0x080fe400010f0eff */
[C---:B------:R-:W-:Y:S01]  /*2ee0*/  LEA.HI.X.SX32 R5, R71.reuse, R25, 0x1, P3 ;  /* 0x0000001947057211 */ /* 0x040fe200018f0eff */
[----:B------:R-:W-:Y:S01]  /*2ef0*/  STL.64 [R1+0xc0], R102 ;  /* 0x0000c06601007387 */ /* 0x000fe20000100a00 */
[-C--:B------:R-:W-:Y:S02]  /*2f00*/  IADD3 R66, P4, R71, R24.reuse, RZ ;  /* 0x0000001847427210 */ /* 0x080fe40007f9e0ff */
[-C--:B------:R-:W-:Y:S01]  /*2f10*/  IADD3 R62, P6, R200, R24.reuse, RZ ;  /* 0x00000018c83e7210 */ /* 0x080fe20007fde0ff */
[----:B------:R-:W-:Y:S01]  /*2f20*/  STL.64 [R1+0x238], R64 ;  /* 0x0002384001007387 */ /* 0x000fe20000100a00 */
[----:B------:R-:W-:-:S03]  /*2f30*/  IADD3 R100, P5, R194, R24, RZ ;  /* 0x00000018c2647210 */ /* 0x000fc60007fbe0ff */
[----:B------:R0:W-:Y:S01]  /*2f40*/  STL.64 [R1+0x190], R4 ;  /* 0x0001900401007387 */ /* 0x0001e20000100a00 */
[-C--:B------:R-:W-:Y:S02]  /*2f50*/  LEA.HI.X.SX32 R67, R70, R25.reuse, 0x1, P4 ;  /* 0x0000001946437211 */ /* 0x080fe400020f0eff */
[-C--:B------:R-:W-:Y:S02]  /*2f60*/  LEA.HI.X.SX32 R63, R218, R25.reuse, 0x1, P6 ;  /* 0x00000019da3f7211 */ /* 0x080fe400030f0eff */
[----:B------:R-:W-:Y:S01]  /*2f70*/  LEA.HI.X.SX32 R101, R73, R25, 0x1, P5 ;  /* 0x0000001949657211 */ /* 0x000fe200028f0eff */
[----:B------:R-:W-:Y:S01]  /*2f80*/  STL.64 [R1+0x200], R66 ;  /* 0x0002004201007387 */ /* 0x000fe20000100a00 */
[----:B0-----:R-:W-:-:S03]  /*2f90*/  IADD3 R4, P3, R74, R24, RZ ;  /* 0x000000184a047210 */ /* 0x001fc60007f7e0ff */
[----:B------:R-:W-:Y:S01]  /*2fa0*/  STL.64 [R1+0xa8], R62 ;  /* 0x0000a83e01007387 */ /* 0x000fe20000100a00 */
[----:B------:R-:W-:-:S03]  /*2fb0*/  LEA.HI.X.SX32 R5, R219, R25, 0x1, P3 ;  /* 0x00000019db057211 */ /* 0x000fc600018f0eff */
[----:B------:R-:W-:Y:S01]  /*2fc0*/  STL.64 [R1+0xb0], R100 ;  /* 0x0000b06401007387 */ /* 0x000fe20000100a00 */
[-C--:B------:R-:W-:Y:S02]  /*2fd0*/  IADD3 R64, P2, R209, R24.reuse, RZ ;  /* 0x00000018d1407210 */ /* 0x080fe40007f5e0ff */
[-C--:B------:R-:W-:Y:S01]  /*2fe0*/  IADD3 R98, P1, R201, R24.reuse, RZ ;  /* 0x00000018c9627210 */ /* 0x080fe20007f3e0ff */
[----:B------:R0:W-:Y:S01]  /*2ff0*/  STL.64 [R1+0x188], R4 ;  /* 0x0001880401007387 */ /* 0x0001e20000100a00 */
[-C--:B------:R-:W-:Y:S02]  /*3000*/  LEA.HI.X.SX32 R65, R222, R25.reuse, 0x1, P2 ;  /* 0x00000019de417211 */ /* 0x080fe400010f0eff */
[----:B------:R-:W-:Y:S02]  /*3010*/  LEA.HI.X.SX32 R99, R74, R25, 0x1, P1 ;  /* 0x000000194a637211 */ /* 0x000fe400008f0eff */
[-C--:B------:R-:W-:Y:S02]  /*3020*/  IADD3 R70, P1, R92, R24.reuse, RZ ;  /* 0x000000185c467210 */ /* 0x080fe40007f3e0ff */
[-C--:B0-----:R-:W-:Y:S01]  /*3030*/  IADD3 R4, P3, R75, R24.reuse, RZ ;  /* 0x000000184b047210 */ /* 0x081fe20007f7e0ff */
[----:B------:R0:W-:Y:S01]  /*3040*/  STL.64 [R1+0x98], R64 ;  /* 0x0000984001007387 */ /* 0x0001e20000100a00 */
[----:B------:R-:W-:-:S02]  /*3050*/  IADD3 R68, P4, R211, R24, RZ ;  /* 0x00000018d3447210 */ /* 0x000fc40007f9e0ff */
[-C--:B------:R-:W-:Y:S01]  /*3060*/  LEA.HI.X.SX32 R5, R223, R25.reuse, 0x1, P3 ;  /* 0x00000019df057211 */ /* 0x080fe200018f0eff */
[----:B------:R-:W-:Y:S01]  /*3070*/  STL.64 [R1+0xa0], R98 ;  /* 0x0000a06201007387 */ /* 0x000fe20000100a00 */
[-C--:B------:R-:W-:Y:S02]  /*3080*/  IADD3 R66, P5, R214, R24.reuse, RZ ;  /* 0x00000018d6427210 */ /* 0x080fe40007fbe0ff */
[-C--:B------:R-:W-:Y:S01]  /*3090*/  IADD3 R62, P6, R215, R24.reuse, RZ ;  /* 0x00000018d73e7210 */ /* 0x080fe20007fde0ff */
[----:B------:R1:W-:Y:S01]  /*30a0*/  STL.64 [R1+0x1f8], R4 ;  /* 0x0001f80401007387 */ /* 0x0003e20000100a00 */
[-C--:B------:R-:W-:Y:S02]  /*30b0*/  LEA.HI.X.SX32 R71, R75, R25.reuse, 0x1, P1 ;  /* 0x000000194b477211 */ /* 0x080fe400008f0eff */
[----:B0-----:R-:W-:Y:S02]  /*30c0*/  IADD3 R64, P2, R93, R24, RZ ;  /* 0x000000185d407210 */ /* 0x001fe40007f5e0ff */
[----:B------:R-:W-:-:S02]  /*30d0*/  LEA.HI.X.SX32 R69, R92, R25, 0x1, P4 ;  /* 0x000000195c457211 */ /* 0x000fc400020f0eff */
[-C--:B------:R-:W-:Y:S02]  /*30e0*/  LEA.HI.X.SX32 R67, R226, R25.reuse, 0x1, P5 ;  /* 0x00000019e2437211 */ /* 0x080fe400028f0eff */
[-C--:B------:R-:W-:Y:S02]  /*30f0*/  LEA.HI.X.SX32 R65, R227, R25.reuse, 0x1, P2 ;  /* 0x00000019e3417211 */ /* 0x080fe400010f0eff */
[-C--:B-1----:R-:W-:Y:S01]  /*3100*/  IADD3 R4, P3, R95, R24.reuse, RZ ;  /* 0x000000185f047210 */ /* 0x082fe20007f7e0ff */
[----:B------:R0:W-:Y:S01]  /*3110*/  STL.64 [R1+0x180], R70 ;  /* 0x0001804601007387 */ /* 0x0001e20000100a00 */
[-C--:B------:R-:W-:Y:S02]  /*3120*/  LEA.HI.X.SX32 R63, R93, R25.reuse, 0x1, P6 ;  /* 0x000000195d3f7211 */ /* 0x080fe400030f0eff */
[C---:B------:R-:W-:Y:S01]  /*3130*/  LEA.HI.X.SX32 R5, R3.reuse, R25, 0x1, P3 ;  /* 0x0000001903057211 */ /* 0x040fe200018f0eff */
[----:B------:R1:W-:Y:S04]  /*3140*/  STL.64 [R1+0x90], R68 ;  /* 0x0000904401007387 */ /* 0x0003e80000100a00 */
[----:B------:R3:W-:Y:S01]  /*3150*/  STL.64 [R1+0x88], R66 ;  /* 0x0000884201007387 */ /* 0x0007e20000100a00 */
[----:B0-----:R-:W-:-:S03]  /*3160*/  LEA R70, P1, R3, R24, 0x2 ;  /* 0x0000001803467211 */ /* 0x001fc600078210ff */
[----:B------:R0:W-:Y:S01]  /*3170*/  STL.64 [R1+0x178], R64 ;  /* 0x0001784001007387 */ /* 0x0001e20000100a00 */
[----:B-1----:R-:W-:-:S03]  /*3180*/  LEA R68, P4, R3, R24, 0x3 ;  /* 0x0000001803447211 */ /* 0x002fc600078818ff */
[----:B------:R1:W-:Y:S01]  /*3190*/  STL.64 [R1+0x80], R62 ;  /* 0x0000803e01007387 */ /* 0x0003e20000100a00 */
[-C--:B------:R-:W-:Y:S02]  /*31a0*/  LEA.HI.X.SX32 R71, R95, R25.reuse, 0x1, P1 ;  /* 0x000000195f477211 */ /* 0x080fe400008f0eff */
[-C--:B---3--:R-:W-:Y:S01]  /*31b0*/  LEA R66, P5, R3, R24.reuse, 0x4 ;  /* 0x0000001803427211 */ /* 0x088fe200078a20ff */
[----:B------:R3:W-:Y:S01]  /*31c0*/  STL.64 [R1+0x268], R4 ;  /* 0x0002680401007387 */ /* 0x0007e20000100a00 */
[-C--:B------:R-:W-:Y:S02]  /*31d0*/  LEA.HI.X.SX32 R69, R239, R25.reuse, 0x1, P4 ;  /* 0x00000019ef457211 */ /* 0x080fe400020f0eff */
[CC--:B0-----:R-:W-:Y:S02]  /*31e0*/  LEA R64, P2, R3.reuse, R24.reuse, 0x5 ;  /* 0x0000001803407211 */ /* 0x0c1fe400078428ff */
[----:B------:R-:W-:Y:S02]  /*31f0*/  LEA.HI.X.SX32 R67, R238, R25, 0x1, P5 ;  /* 0x00000019ee437211 */ /* 0x000fe400028f0eff */
[----:B-1----:R-:W-:-:S02]  /*3200*/  LEA R62, P6, R3, R24, 0x6 ;  /* 0x00000018033e7211 */ /* 0x002fc400078c30ff */
[-C--:B------:R-:W-:Y:S02]  /*3210*/  LEA.HI.X.SX32 R65, R235, R25.reuse, 0x1, P2 ;  /* 0x00000019eb417211 */ /* 0x080fe400010f0eff */
[----:B---3--:R-:W-:Y:S01]  /*3220*/  IADD3 R4, P3, R230, R24, RZ ;  /* 0x00000018e6047210 */ /* 0x008fe20007f7e0ff */
[----:B------:R-:W-:Y:S01]  /*3230*/  STL.64 [R1+0x260], R70 ;  /* 0x0002604601007387 */ /* 0x000fe20000100a00 */
[-C--:B------:R-:W-:Y:S02]  /*3240*/  LEA.HI.X.SX32 R63, R234, R25.reuse, 0x1, P6 ;  /* 0x00000019ea3f7211 */ /* 0x080fe400030f0eff */
[----:B------:R-:W-:Y:S01]  /*3250*/  LEA.HI.X.SX32 R5, R231, R25, 0x1, P3 ;  /* 0x00000019e7057211 */ /* 0x000fe200018f0eff */
[----:B------:R-:W-:Y:S04]  /*3260*/  STL.64 [R1+0x250], R68 ;  /* 0x0002504401007387 */ /* 0x000fe80000100a00 */
[----:B------:R-:W-:Y:S01]  /*3270*/  STL.64 [R1+0x230], R66 ;  /* 0x0002304201007387 */ /* 0x000fe20000100a00 */
[----:B------:R-:W-:-:S03]  /*3280*/  LOP3.LUT R3, R21, 0x20, RZ, 0x3c, !PT ;  /* 0x0000002015037812 */ /* 0x000fc600078e3cff */
[----:B------:R-:W-:Y:S01]  /*3290*/  STL.64 [R1+0x1f0], R64 ;  /* 0x0001f04001007387 */ /* 0x000fe20000100a00 */
[----:B------:R-:W-:-:S03]  /*32a0*/  LOP3.LUT R3, R21, 0x50, RZ, 0x3c, !PT ;  /* 0x0000005015037812 */ /* 0x000fc600078e3cff */
[----:B------:R-:W-:Y:S01]  /*32b0*/  STL.64 [R1+0x170], R62 ;  /* 0x0001703e01007387 */ /* 0x000fe20000100a00 */
[----:B--2---:R-:W-:-:S03]  /*32c0*/  LOP3.LUT R3, R11, 0x40, RZ, 0x3c, !PT ;  /* 0x000000400b037812 */ /* 0x004fc600078e3cff */
[----:B------:R0:W-:Y:S01]  /*32d0*/  STL.64 [R1+0x78], R4 ;  /* 0x0000780401007387 */ /* 0x0001e20000100a00 */
[----:B------:R-:W-:Y:S01]  /*32e0*/  LOP3.LUT R3, R23, 0x20, RZ, 0x3c, !PT ;  /* 0x0000002017037812 */ /* 0x000fe200078e3cff */
[----:B------:R-:W-:Y:S01]  /*32f0*/  CS2R R114, SRZ ;  /* 0x0000000000727805 */ /* 0x000fe2000001ff00 */
[----:B------:R-:W-:Y:S01]  /*3300*/  CS2R R116, SRZ ;  /* 0x0000000000747805 */ /* 0x000fe2000001ff00 */
[----:B------:R-:W-:Y:S01]  /*3310*/  CS2R R118, SRZ ;  /* 0x0000000000767805 */ /* 0x000fe2000001ff00 */
[----:B------:R-:W-:Y:S01]  /*3320*/  CS2R R120, SRZ ;  /* 0x0000000000787805 */ /* 0x000fe2000001ff00 */
[----:B------:R-:W-:Y:S01]  /*3330*/  CS2R R122, SRZ ;  /* 0x00000000007a7805 */ /* 0x000fe2000001ff00 */
[----:B------:R-:W-:Y:S02]  /*3340*/  LOP3.LUT R3, R12, 0x40, RZ, 0x3c, !PT ;  /* 0x000000400c037812 */ /* 0x000fe400078e3cff */
[C---:B0-----:R-:W-:Y:S02]  /*3350*/  LOP3.LUT R4, R21.reuse, 0x10, RZ, 0x3c, !PT ;  /* 0x0000001015047812 */ /* 0x041fe400078e3cff */
[----:B------:R-:W-:-:S02]  /*3360*/  LOP3.LUT R5, R21, 0x30, RZ, 0x3c, !PT ;  /* 0x0000003015057812 */ /* 0x000fc400078e3cff */
[C---:B------:R-:W-:Y:S02]  /*3370*/  LOP3.LUT R4, R21.reuse, 0x40, RZ, 0x3c, !PT ;  /* 0x0000004015047812 */ /* 0x040fe400078e3cff */
[C---:B------:R-:W-:Y:S02]  /*3380*/  LOP3.LUT R5, R21.reuse, 0x60, RZ, 0x3c, !PT ;  /* 0x0000006015057812 */ /* 0x040fe400078e3cff */
[----:B------:R-:W-:Y:S02]  /*3390*/  LOP3.LUT R4, R21, 0x70, RZ, 0x3c, !PT ;  /* 0x0000007015047812 */ /* 0x000fe400078e3cff */
[----:B------:R-:W-:Y:S02]  /*33a0*/  LOP3.LUT R5, R10, 0x20, RZ, 0x3c, !PT ;  /* 0x000000200a057812 */ /* 0x000fe400078e3cff */
[----:B------:R-:W-:Y:S02]  /*33b0*/  LOP3.LUT R4, R13, 0x40, RZ, 0x3c, !PT ;  /* 0x000000400d047812 */ /* 0x000fe400078e3cff */
[----:B------:R-:W-:-:S02]  /*33c0*/  LOP3.LUT R5, R23, 0x40, RZ, 0x3c, !PT ;  /* 0x0000004017057812 */ /* 0x000fc400078e3cff */
[----:B------:R-:W-:Y:S01]  /*33d0*/  LOP3.LUT R4, R23, 0x60, RZ, 0x3c, !PT ;  /* 0x0000006017047812 */ /* 0x000fe200078e3cff */
[----:B------:R-:W-:Y:S02]  /*33e0*/  UMOV UR4, URZ ;  /* 0x0000003f00047c82 */ /* 0x000fe40008000000 */
.L_x_1:
[----:B------:R-:W2:Y:S04]  /*33f0*/  LDL.64 R74, [R1+0x268] ;  /* 0x00026800014a7983 */ /* 0x000ea80000100a00 */
[----:B------:R-:W3:Y:S04]  /*3400*/  LDL.64 R70, [R1+0x260] ;  /* 0x0002600001467983 */ /* 0x000ee80000100a00 */
[----:B------:R-:W4:Y:S04]  /*3410*/  LDL.64 R66, [R1+0x238] ;  /* 0x0002380001427983 */ /* 0x000f280000100a00 */
[----:B------:R-:W4:Y:S04]  /*3420*/  LDL.64 R62, [R1+0x230] ;  /* 0x00023000013e7983 */ /* 0x000f280000100a00 */
[----:B------:R-:W4:Y:S04]  /*3430*/  LDL.64 R100, [R1+0x228] ;  /* 0x0002280001647983 */ /* 0x000f280000100a00 */
[----:B------:R-:W4:Y:S04]  /*3440*/  LDL.64 R144, [R1+0x210] ;  /* 0x0002100001907983 */ /* 0x000f280000100a00 */
[----:B------:R-:W4:Y:S04]  /*3450*/  LDL.64 R142, [R1+0x208] ;  /* 0x00020800018e7983 */ /* 0x000f280000100a00 */
[----:B------:R-:W4:Y:S04]  /*3460*/  LDL.64 R94, [R1+0x200] ;  /* 0x00020000015e7983 */ /* 0x000f280000100a00 */
[----:B------:R-:W4:Y:S01]  /*3470*/  LDL.64 R138, [R1+0x1f8] ;  /* 0x0001f800018a7983 */ /* 0x000f220000100a00 */
[----:B------:R-:W-:-:S03]  /*3480*/  IMAD.WIDE R4, R22, 0x2, R24 ;  /* 0x0000000216047825 */ /* 0x000fc600078e0218 */
[----:B------:R-:W4:Y:S04]  /*3490*/  LDL.64 R128, [R1+0x1f0] ;  /* 0x0001f00001807983 */ /* 0x000f280000100a00 */
[----:B------:R0:W4:Y:S04]  /*34a0*/  LDG.E.U16 R3, [R4.64] ;  /* 0x0000000604037981 */ /* 0x000128000c1e1500 */
[----:B------:R-:W4:Y:S04]  /*34b0*/  LDL.64 R126, [R1+0x1e8] ;  /* 0x0001e800017e7983 */ /* 0x000f280000100a00 */
        /* <DEDUP_REMOVED lines=25> */
[----:B------:R-:W4:Y:S01]  /*3650*/  LDL.64 R222, [R1+0x100] ;  /* 0x0001000001de7983 */ /* 0x000f220000100a00 */
[----:B--2---:R-:W-:-:S03]  /*3660*/  IMAD.WIDE R102, R22, 0x2, R74 ;  /* 0x0000000216667825 */ /* 0x004fc600078e024a */
[----:B------:R-:W2:Y:S01]  /*3670*/  LDL.64 R74, [R1+0x220] ;  /* 0x00022000014a7983 */ /* 0x000ea20000100a00 */
[----:B---3--:R-:W-:-:S03]  /*3680*/  IMAD.WIDE R98, R22, 0x2, R70 ;  /* 0x0000000216627825 */ /* 0x008fc600078e0246 */
[----:B------:R-:W3:Y:S01]  /*3690*/  LDL.64 R70, [R1+0x218] ;  /* 0x0002180001467983 */ /* 0x000ee20000100a00 */
[----:B----4-:R-:W-:-:S03]  /*36a0*/  IMAD.WIDE R66, R22, 0x2, R66 ;  /* 0x0000000216427825 */ /* 0x010fc600078e0242 */
[----:B------:R1:W4:Y:S01]  /*36b0*/  LDG.E.U16 R102, [R102.64] ;  /* 0x0000000666667981 */ /* 0x000322000c1e1500 */
[----:B------:R-:W-:-:S03]  /*36c0*/  IMAD.WIDE R62, R22, 0x2, R62 ;  /* 0x00000002163e7825 */ /* 0x000fc600078e023e */
[----:B------:R1:W4:Y:S01]  /*36d0*/  LDG.E.U16 R6, [R66.64] ;  /* 0x0000000642067981 */ /* 0x000322000c1e1500 */
[----:B0-----:R-:W-:-:S03]  /*36e0*/  IMAD.WIDE R4, R22, 0x2, R100 ;  /* 0x0000000216047825 */ /* 0x001fc600078e0264 */
[----:B------:R0:W4:Y:S04]  /*36f0*/  LDG.E.U16 R105, [R62.64] ;  /* 0x000000063e697981 */ /* 0x000128000c1e1500 */
[----:B------:R0:W4:Y:S01]  /*3700*/  LDG.E.U16 R101, [R4.64] ;  /* 0x0000000604657981 */ /* 0x000122000c1e1500 */
[----:B-1----:R-:W-:-:S03]  /*3710*/  IMAD.WIDE R66, R22, 0x2, R144 ;  /* 0x0000000216427825 */ /* 0x002fc600078e0290 */
[----:B------:R-:W4:Y:S01]  /*3720*/  LDL.64 R144, [R1+0x180] ;  /* 0x0001800001907983 */ /* 0x000f220000100a00 */
[----:B0-----:R-:W-:-:S03]  /*3730*/  IMAD.WIDE R62, R22, 0x2, R142 ;  /* 0x00000002163e7825 */ /* 0x001fc600078e028e */
[----:B------:R-:W4:Y:S01]  /*3740*/  LDL.64 R142, [R1+0x198] ;  /* 0x00019800018e7983 */ /* 0x000f220000100a00 */
[----:B------:R-:W-:-:S03]  /*3750*/  IMAD.WIDE R4, R22, 0x2, R94 ;  /* 0x0000000216047825 */ /* 0x000fc600078e025e */
[----:B------:R0:W4:Y:S01]  /*3760*/  LDG.E.U16 R98, [R98.64] ;  /* 0x0000000662627981 */ /* 0x000122000c1e1500 */
[----:B--2---:R-:W-:-:S04]  /*3770*/  IMAD.WIDE R74, R22, 0x2, R74 ;  /* 0x00000002164a7825 */ /* 0x004fc800078e024a */
[C---:B---3--:R-:W-:Y:S01]  /*3780*/  IMAD.WIDE R70, R22.reuse, 0x2, R70 ;  /* 0x0000000216467825 */ /* 0x048fe200078e0246 */
[----:B------:R1:W2:Y:S04]  /*3790*/  LDG.E.U16 R95, [R74.64] ;  /* 0x000000064a5f7981 */ /* 0x0002a8000c1e1500 */
[----:B-1----:R1:W3:Y:S04]  /*37a0*/  LDG.E.U16 R75, [R70.64] ;  /* 0x00000006464b7981 */ /* 0x0022e8000c1e1500 */
[----:B-1----:R1:W2:Y:S04]  /*37b0*/  LDG.E.U16 R71, [R66.64] ;  /* 0x0000000642477981 */ /* 0x0022a8000c1e1500 */
[----:B-1----:R1:W2:Y:S04]  /*37c0*/  LDG.E.U16 R67, [R62.64] ;  /* 0x000000063e437981 */ /* 0x0022a8000c1e1500 */
[----:B-1----:R1:W2:Y:S02]  /*37d0*/  LDG.E.U16 R63, [R4.64] ;  /* 0x00000006043f7981 */ /* 0x0022a4000c1e1500 */
[----:B-1----:R-:W-:-:S02]  /*37e0*/  IMAD.WIDE R4, R22, 0x2, R138 ;  /* 0x0000000216047825 */ /* 0x002fc400078e028a */
[----:B------:R-:W2:Y:S02]  /*37f0*/  LDL.64 R138, [R1+0x190] ;  /* 0x00019000018a7983 */ /* 0x000ea40000100a00 */
[C---:B------:R-:W-:Y:S02]  /*3800*/  IMAD.WIDE R128, R22.reuse, 0x2, R128 ;  /* 0x0000000216807825 */ /* 0x040fe400078e0280 */
[----:B------:R1:W3:Y:S02]  /*3810*/  LDG.E.U16 R5, [R4.64] ;  /* 0x0000000604057981 */ /* 0x0002e4000c1e1500 */
[C---:B------:R-:W-:Y:S02]  /*3820*/  IMAD.WIDE R126, R22.reuse, 0x2, R126 ;  /* 0x00000002167e7825 */ /* 0x040fe400078e027e */
[----:B------:R0:W3:Y:S02]  /*3830*/  LDG.E.U16 R104, [R128.64] ;  /* 0x0000000680687981 */ /* 0x0000e4000c1e1500 */
[----:B------:R-:W-:-:S02]  /*3840*/  IMAD.WIDE R124, R22, 0x2, R124 ;  /* 0x00000002167c7825 */ /* 0x000fc400078e027c */
[----:B------:R1:W3:Y:S04]  /*3850*/  LDG.E.U16 R100, [R126.64] ;  /* 0x000000067e647981 */ /* 0x0002e8000c1e1500 */
[----:B------:R4:W3:Y:S01]  /*3860*/  LDG.E.U16 R94, [R124.64] ;  /* 0x000000067c5e7981 */ /* 0x0008e2000c1e1500 */
[----:B0-----:R-:W-:-:S03]  /*3870*/  IMAD.WIDE R128, R22, 0x2, R136 ;  /* 0x0000000216807825 */ /* 0x001fc600078e0288 */
[----:B------:R-:W3:Y:S01]  /*3880*/  LDL.64 R136, [R1+0x170] ;  /* 0x0001700001887983 */ /* 0x000ee20000100a00 */
[----:B-1----:R-:W-:-:S03]  /*3890*/  IMAD.WIDE R126, R22, 0x2, R134 ;  /* 0x00000002167e7825 */ /* 0x002fc600078e0286 */
[----:B------:R-:W3:Y:S01]  /*38a0*/  LDL.64 R134, [R1+0x168] ;  /* 0x0001680001867983 */ /* 0x000ee20000100a00 */
[----:B----4-:R-:W-:-:S03]  /*38b0*/  IMAD.WIDE R124, R22, 0x2, R132 ;  /* 0x00000002167c7825 */ /* 0x010fc600078e0284 */
[----:B------:R-:W4:Y:S04]  /*38c0*/  LDL.64 R132, [R1+0x160] ;  /* 0x0001600001847983 */ /* 0x000f280000100a00 */
[----:B------:R0:W3:Y:S04]  /*38d0*/  LDG.E.U16 R66, [R128.64] ;  /* 0x0000000680427981 */ /* 0x0000e8000c1e1500 */
[----:B------:R2:W3:Y:S01]  /*38e0*/  LDG.E.U16 R4, [R124.64] ;  /* 0x000000067c047981 */ /* 0x0004e2000c1e1500 */
[----:B------:R-:W-:-:S03]  /*38f0*/  IMAD.WIDE R106, R22, 0x2, R106 ;  /* 0x00000002166a7825 */ /* 0x000fc600078e026a */
[----:B------:R1:W3:Y:S01]  /*3900*/  LDG.E.U16 R62, [R126.64] ;  /* 0x000000067e3e7981 */ /* 0x0002e2000c1e1500 */
[----:B0-----:R-:W-:-:S03]  /*3910*/  IMAD.WIDE R128, R22, 0x2, R148 ;  /* 0x0000000216807825 */ /* 0x001fc600078e0294 */
[----:B------:R-:W3:Y:S04]  /*3920*/  LDL.64 R148, [R1+0x150] ;  /* 0x0001500001947983 */ /* 0x000ee80000100a00 */
[----:B------:R0:W3:Y:S01]  /*3930*/  LDG.E.U16 R74, [R106.64] ;  /* 0x000000066a4a7981 */ /* 0x0000e2000c1e1500 */
[----:B--2---:R-:W-:-:S03]  /*3940*/  IMAD.WIDE R124, R22, 0x2, R138 ;  /* 0x00000002167c7825 */ /* 0x004fc600078e028a */
[----:B------:R-:W2:Y:S01]  /*3950*/  LDL.64 R138, [R1+0x138] ;  /* 0x00013800018a7983 */ /* 0x000ea20000100a00 */
[----:B0-----:R-:W-:-:S03]  /*3960*/  IMAD.WIDE R106, R22, 0x2, R194 ;  /* 0x00000002166a7825 */ /* 0x001fc600078e02c2 */
[----:B------:R-:W2:Y:S01]  /*3970*/  LDL.64 R194, [R1+0xe8] ;  /* 0x0000e80001c27983 */ /* 0x000ea20000100a00 */
[----:B------:R-:W-:-:S03]  /*3980*/  IMAD.WIDE R64, R22, 0x2, R64 ;  /* 0x0000000216407825 */ /* 0x000fc600078e0240 */
[----:B------:R0:W2:Y:S01]  /*3990*/  LDG.E.U16 R103, [R106.64] ;  /* 0x000000066a677981 */ /* 0x0000a2000c1e1500 */
[----:B-1----:R-:W-:-:S03]  /*39a0*/  IMAD.WIDE R126, R22, 0x2, R142 ;  /* 0x00000002167e7825 */ /* 0x002fc600078e028e */
[----:B------:R1:W2:Y:S04]  /*39b0*/  LDG.E.U16 R64, [R64.64] ;  /* 0x0000000640407981 */ /* 0x0002a8000c1e1500 */
[----:B------:R-:W2:Y:S01]  /*39c0*/  LDL.64 R142, [R1+0x140] ;  /* 0x00014000018e7983 */ /* 0x000ea20000100a00 */
[----:B0-----:R-:W-:-:S03]  /*39d0*/  IMAD.WIDE R106, R22, 0x2, R146 ;  /* 0x00000002166a7825 */ /* 0x001fc600078e0292 */
[----:B------:R-:W2:Y:S04]  /*39e0*/  LDL.64 R146, [R1+0xf0] ;  /* 0x0000f00001927983 */ /* 0x000ea80000100a00 */
[----:B-1----:R0:W2:Y:S01]  /*39f0*/  LDG.E.U16 R65, [R106.64] ;  /* 0x000000066a417981 */ /* 0x0020a2000c1e1500 */
[----:B------:R-:W-:-:S04]  /*3a00*/  IMAD.WIDE R72, R22, 0x2, R72 ;  /* 0x0000000216487825 */ /* 0x000fc800078e0248 */
[C---:B------:R-:W-:Y:S02]  /*3a10*/  IMAD.WIDE R130, R22.reuse, 0x2, R130 ;  /* 0x0000000216827825 */ /* 0x040fe400078e0282 */
[----:B------:R1:W2:Y:S02]  /*3a20*/  LDG.E.U16 R72, [R72.64] ;  /* 0x0000000648487981 */ /* 0x0002a4000c1e1500 */
[C---:B0-----:R-:W-:Y:S02]  /*3a30*/  IMAD.WIDE R106, R22.reuse, 0x2, R144 ;  /* 0x00000002166a7825 */ /* 0x041fe400078e0290 */
[----:B------:R0:W2:Y:S04]  /*3a40*/  LDG.E.U16 R70, [R130.64] ;  /* 0x0000000682467981 */ /* 0x0000a8000c1e1500 */
[----:B------:R-:W2:Y:S01]  /*3a50*/  LDL.64 R144, [R1+0xb0] ;  /* 0x0000b00001907983 */ /* 0x000ea20000100a00 */
[----:B------:R-:W-:-:S03]  /*3a60*/  IMAD.WIDE R92, R22, 0x2, R92 ;  /* 0x00000002165c7825 */ /* 0x000fc600078e025c */
[----:B-1----:R3:W2:Y:S01]  /*3a70*/  LDG.E.U16 R73, [R126.64] ;  /* 0x000000067e497981 */ /* 0x0026a2000c1e1500 */
[----:B------:R-:W-:-:S03]  /*3a80*/  IMAD.WIDE R68, R22, 0x2, R68 ;  /* 0x0000000216447825 */ /* 0x000fc600078e0244 */
[----:B------:R1:W2:Y:S01]  /*3a90*/  LDG.E.U16 R92, [R92.64] ;  /* 0x000000065c5c7981 */ /* 0x0002a2000c1e1500 */
[----:B0-----:R-:W-:-:S03]  /*3aa0*/  IMAD.WIDE R130, R22, 0x2, R190 ;  /* 0x0000000216827825 */ /* 0x001fc600078e02be */
[----:B------:R0:W2:Y:S01]  /*3ab0*/  LDG.E.U16 R68, [R68.64] ;  /* 0x0000000644447981 */ /* 0x0000a2000c1e1500 */
[----:B---3--:R-:W-:-:S03]  /*3ac0*/  IMAD.WIDE R126, R22, 0x2, R136 ;  /* 0x00000002167e7825 */ /* 0x008fc600078e0288 */
[----:B------:R4:W3:Y:S04]  /*3ad0*/  LDG.E.U16 R99, [R130.64] ;  /* 0x0000000682637981 */ /* 0x0008e8000c1e1500 */
[----:B-1----:R1:W3:Y:S04]  /*3ae0*/  LDG.E.U16 R93, [R128.64] ;  /* 0x00000006805d7981 */ /* 0x0022e8000c1e1500 */
[----:B0-----:R0:W3:Y:S01]  /*3af0*/  LDG.E.U16 R69, [R124.64] ;  /* 0x000000067c457981 */ /* 0x0010e2000c1e1500 */
[----:B----4-:R-:W-:-:S03]  /*3b00*/  IMAD.WIDE R130, R22, 0x2, R132 ;  /* 0x0000000216827825 */ /* 0x010fc600078e0284 */
[----:B------:R-:W4:Y:S01]  /*3b10*/  LDL.64 R190, [R1+0xe0] ;  /* 0x0000e00001be7983 */ /* 0x000f220000100a00 */
[----:B-1----:R-:W-:-:S03]  /*3b20*/  IMAD.WIDE R128, R22, 0x2, R134 ;  /* 0x0000000216807825 */ /* 0x002fc600078e0286 */
[----:B------:R1:W3:Y:S01]  /*3b30*/  LDG.E.U16 R134, [R126.64] ;  /* 0x000000067e867981 */ /* 0x0002e2000c1e1500 */
[----:B0-----:R-:W-:-:S03]  /*3b40*/  IMAD.WIDE R124, R22, 0x2, R150 ;  /* 0x00000002167c7825 */ /* 0x001fc600078e0296 */
[----:B------:R2:W3:Y:S04]  /*3b50*/  LDG.E.U16 R136, [R130.64] ;  /* 0x0000000682887981 */ /* 0x0004e8000c1e1500 */
[----:B------:R0:W3:Y:S01]  /*3b60*/  LDG.E.U16 R133, [R124.64] ;  /* 0x000000067c857981 */ /* 0x0000e2000c1e1500 */
[----:B-1----:R-:W-:-:S03]  /*3b70*/  IMAD.WIDE R126, R22, 0x2, R214 ;  /* 0x00000002167e7825 */ /* 0x002fc600078e02d6 */
[----:B------:R-:W3:Y:S04]  /*3b80*/  LDL.64 R150, [R1+0xa8] ;  /* 0x0000a80001967983 */ /* 0x000ee80000100a00 */
[----:B------:R1:W3:Y:S01]  /*3b90*/  LDG.E.U16 R135, [R128.64] ;  /* 0x0000000680877981 */ /* 0x0002e2000c1e1500 */
[----:B0-----:R-:W-:-:S03]  /*3ba0*/  IMAD.WIDE R124, R22, 0x2, R148 ;  /* 0x00000002167c7825 */ /* 0x001fc600078e0294 */
[----:B------:R-:W3:Y:S04]  /*3bb0*/  LDL.64 R148, [R1+0xa0] ;  /* 0x0000a00001947983 */ /* 0x000ee80000100a00 */
[----:B------:R0:W4:Y:S04]  /*3bc0*/  LDG.E.U16 R132, [R106.64] ;  /* 0x000000066a847981 */ /* 0x000128000c1e1500 */
[----:B------:R-:W4:Y:S01]  /*3bd0*/  LDL.64 R214, [R1+0xf8] ;  /* 0x0000f80001d67983 */ /* 0x000f220000100a00 */
[----:B--2---:R-:W-:-:S03]  /*3be0*/  IMAD.WIDE R130, R22, 0x2, R138 ;  /* 0x0000000216827825 */ /* 0x004fc600078e028a */
[----:B------:R2:W4:Y:S04]  /*3bf0*/  LDG.E.U16 R139, [R126.64] ;  /* 0x000000067e8b7981 */ /* 0x000528000c1e1500 */
[----:B------:R0:W4:Y:S01]  /*3c00*/  LDG.E.U16 R138, [R124.64] ;  /* 0x000000067c8a7981 */ /* 0x000122000c1e1500 */
[----:B--2---:R-:W-:-:S03]  /*3c10*/  IMAD.WIDE R126, R22, 0x2, R204 ;  /* 0x00000002167e7825 */ /* 0x004fc600078e02cc */
[----:B------:R-:W2:Y:S01]  /*3c20*/  LDL.64 R204, [R1+0x110] ;  /* 0x0001100001cc7983 */ /* 0x000ea20000100a00 */
[----:B0-----:R-:W-:-:S03]  /*3c30*/  IMAD.WIDE R124, R22, 0x2, R208 ;  /* 0x00000002167c7825 */ /* 0x001fc600078e02d0 */
[----:B------:R-:W4:Y:S01]  /*3c40*/  LDL.64 R208, [R1+0x108] ;  /* 0x0001080001d07983 */ /* 0x000f220000100a00 */
[----:B-1----:R-:W-:-:S03]  /*3c50*/  IMAD.WIDE R128, R22, 0x2, R142 ;  /* 0x0000000216807825 */ /* 0x002fc600078e028e */
[----:B------:R0:W4:Y:S01]  /*3c60*/  LDG.E.U16 R142, [R130.64] ;  /* 0x00000006828e7981 */ /* 0x000122000c1e1500 */
[----:B------:R-:W-:-:S03]  /*3c70*/  IMAD.WIDE R106, R22, 0x2, R218 ;  /* 0x00000002166a7825 */ /* 0x000fc600078e02da */
[----:B------:R1:W4:Y:S04]  /*3c80*/  LDG.E.U16 R141, [R128.64] ;  /* 0x00000006808d7981 */ /* 0x000328000c1e1500 */
[----:B------:R1:W4:Y:S04]  /*3c90*/  LDG.E.U16 R137, [R106.64] ;  /* 0x000000066a897981 */ /* 0x000328000c1e1500 */
[----:B------:R-:W4:Y:S01]  /*3ca0*/  LDL.64 R218, [R1+0xc0] ;  /* 0x0000c00001da7983 */ /* 0x000f220000100a00 */
[----:B0-----:R-:W-:-:S03]  /*3cb0*/  IMAD.WIDE R130, R22, 0x2, R144 ;  /* 0x0000000216827825 */ /* 0x001fc600078e0290 */
[----:B------:R0:W4:Y:S01]  /*3cc0*/  LDG.E.U16 R144, [R124.64] ;  /* 0x000000067c907981 */ /* 0x000122000c1e1500 */
[----:B-1----:R-:W-:-:S03]  /*3cd0*/  IMAD.WIDE R106, R22, 0x2, R210 ;  /* 0x00000002166a7825 */ /* 0x002fc600078e02d2 */
[----:B------:R-:W4:Y:S04]  /*3ce0*/  LDL.64 R210, [R1+0xb8] ;  /* 0x0000b80001d27983 */ /* 0x000f280000100a00 */
[----:B------:R1:W4:Y:S01]  /*3cf0*/  LDG.E.U16 R143, [R106.64] ;  /* 0x000000066a8f7981 */ /* 0x000322000c1e1500 */
[----:B0-----:R-:W-:-:S03]  /*3d00*/  IMAD.WIDE R124, R22, 0x2, R194 ;  /* 0x00000002167c7825 */ /* 0x001fc600078e02c2 */
[----:B------:R-:W4:Y:S01]  /*3d10*/  LDL.64 R194, [R1+0x98] ;  /* 0x0000980001c27983 */ /* 0x000f220000100a00 */
[----:B------:R-:W-:-:S03]  /*3d20*/  IMAD.WIDE R128, R22, 0x2, R146 ;  /* 0x0000000216807825 */ /* 0x000fc600078e0292 */
[----:B------:R3:W4:Y:S01]  /*3d30*/  LDG.E.U16 R147, [R130.64] ;  /* 0x0000000682937981 */ /* 0x000722000c1e1500 */
[----:B-1----:R-:W-:-:S03]  /*3d40*/  IMAD.WIDE R106, R22, 0x2, R200 ;  /* 0x00000002166a7825 */ /* 0x002fc600078e02c8 */
[----:B------:R-:W4:Y:S04]  /*3d50*/  LDL.64 R200, [R1+0x88] ;  /* 0x0000880001c87983 */ /* 0x000f280000100a00 */
[----:B------:R0:W4:Y:S04]  /*3d60*/  LDG.E.U16 R146, [R128.64] ;  /* 0x0000000680927981 */ /* 0x000128000c1e1500 */
[----:B------:R1:W4:Y:S01]  /*3d70*/  LDG.E.U16 R145, [R126.64] ;  /* 0x000000067e917981 */ /* 0x000322000c1e1500 */
[----:B---3--:R-:W-:-:S03]  /*3d80*/  IMAD.WIDE R130, R22, 0x2, R148 ;  /* 0x0000000216827825 */ /* 0x008fc600078e0294 */
[----:B------:R2:W3:Y:S04]  /*3d90*/  LDG.E.U16 R148, [R106.64] ;  /* 0x000000066a947981 */ /* 0x0004e8000c1e1500 */
[----:B------:R4:W3:Y:S01]  /*3da0*/  LDG.E.U16 R149, [R124.64] ;  /* 0x000000067c957981 */ /* 0x0008e2000c1e1500 */
[----:B--2---:R-:W-:-:S03]  /*3db0*/  IMAD.WIDE R106, R22, 0x2, R204 ;  /* 0x00000002166a7825 */ /* 0x004fc600078e02cc */
[----:B------:R-:W2:Y:S01]  /*3dc0*/  LDL.64 R204, [R1+0x80] ;  /* 0x0000800001cc7983 */ /* 0x000ea20000100a00 */
[----:B----4-:R-:W-:-:S03]  /*3dd0*/  IMAD.WIDE R124, R22, 0x2, R208 ;  /* 0x00000002167c7825 */ /* 0x010fc600078e02d0 */
[----:B------:R-:W4:Y:S01]  /*3de0*/  LDL.64 R208, [R1+0x78] ;  /* 0x0000780001d07983 */ /* 0x000f220000100a00 */
[----:B0-----:R-:W-:-:S05]  /*3df0*/  IMAD.WIDE R128, R22, 0x2, R150 ;  /* 0x0000000216807825 */ /* 0x001fca00078e0296 */
[----:B------:R0:W3:Y:S01]  /*3e00*/  LDG.E.U16 R151, [R128.64] ;  /* 0x0000000680977981 */ /* 0x0000e2000c1e1500 */
[----:B-1----:R-:W-:-:S03]  /*3e10*/  IMAD.WIDE R126, R22, 0x2, R190 ;  /* 0x00000002167e7825 */ /* 0x002fc600078e02be */
[----:B------:R1:W3:Y:S04]  /*3e20*/  LDG.E.U16 R190, [R130.64] ;  /* 0x0000000682be7981 */ /* 0x0002e8000c1e1500 */
[----:B------:R1:W3:Y:S01]  /*3e30*/  LDG.E.U16 R150, [R126.64] ;  /* 0x000000067e967981 */ /* 0x0002e2000c1e1500 */
[----:B0-----:R-:W-:-:S03]  /*3e40*/  IMAD.WIDE R128, R22, 0x2, R234 ;  /* 0x0000000216807825 */ /* 0x001fc600078e02ea */
[----:B------:R0:W3:Y:S04]  /*3e50*/  LDG.E.U16 R191, [R106.64] ;  /* 0x000000066abf7981 */ /* 0x0000e8000c1e1500 */
[----:B------:R0:W3:Y:S01]  /*3e60*/  LDG.E.U16 R128, [R128.64] ;  /* 0x0000000680807981 */ /* 0x0000e2000c1e1500 */
[----:B-1----:R-:W-:-:S04]  /*3e70*/  IMAD.WIDE R126, R22, 0x2, R238 ;  /* 0x00000002167e7825 */ /* 0x002fc800078e02ee */
[C---:B------:R-:W-:Y:S02]  /*3e80*/  IMAD.WIDE R130, R22.reuse, 0x2, R194 ;  /* 0x0000000216827825 */ /* 0x040fe400078e02c2 */
[----:B------:R1:W3:Y:S04]  /*3e90*/  LDG.E.U16 R195, [R126.64] ;  /* 0x000000067ec37981 */ /* 0x0002e8000c1e1500 */
[----:B------:R1:W3:Y:S04]  /*3ea0*/  LDG.E.U16 R130, [R130.64] ;  /* 0x0000000682827981 */ /* 0x0002e8000c1e1500 */
[----:B------:R1:W3:Y:S01]  /*3eb0*/  LDG.E.U16 R194, [R124.64] ;  /* 0x000000067cc27981 */ /* 0x0002e2000c1e1500 */
[----:B0-----:R-:W-:-:S04]  /*3ec0*/  IMAD.WIDE R106, R22, 0x2, R230 ;  /* 0x00000002166a7825 */ /* 0x001fc800078e02e6 */
[C---:B-1----:R-:W-:Y:S01]  /*3ed0*/  IMAD.WIDE R126, R22.reuse, 0x2, R200 ;  /* 0x00000002167e7825 */ /* 0x042fe200078e02c8 */
[----:B------:R0:W3:Y:S03]  /*3ee0*/  LDG.E.U16 R131, [R106.64] ;  /* 0x000000066a837981 */ /* 0x0000e6000c1e1500 */
[C---:B------:R-:W-:Y:S01]  /*3ef0*/  IMAD.WIDE R124, R22.reuse, 0x2, R226 ;  /* 0x00000002167c7825 */ /* 0x040fe200078e02e2 */
[----:B------:R2:W3:Y:S04]  /*3f00*/  LDG.E.U16 R200, [R126.64] ;  /* 0x000000067ec87981 */ /* 0x0004e8000c1e1500 */
[----:B------:R1:W3:Y:S01]  /*3f10*/  LDG.E.U16 R129, [R124.64] ;  /* 0x000000067c817981 */ /* 0x0002e2000c1e1500 */
[----:B0-----:R-:W-:-:S05]  /*3f20*/  IMAD.WIDE R106, R22, 0x2, R222 ;  /* 0x00000002166a7825 */ /* 0x001fca00078e02de */
[----:B------:R0:W3:Y:S01]  /*3f30*/  LDG.E.U16 R201, [R106.64] ;  /* 0x000000066ac97981 */ /* 0x0000e2000c1e1500 */
[----:B-1----:R-:W-:-:S04]  /*3f40*/  IMAD.WIDE R124, R22, 0x2, R218 ;  /* 0x00000002167c7825 */ /* 0x002fc800078e02da */
[----:B0-----:R-:W-:-:S06]  /*3f50*/  IMAD.WIDE R106, R22, 0x2, R214 ;  /* 0x00000002166a7825 */ /* 0x001fcc00078e02d6 */
[----:B------:R-:W3:Y:S01]  /*3f60*/  LDG.E.U16 R106, [R106.64] ;  /* 0x000000066a6a7981 */ /* 0x000ee2000c1e1500 */
[----:B--2---:R-:W-:-:S03]  /*3f70*/  IMAD.WIDE R126, R22, 0x2, R204 ;  /* 0x00000002167e7825 */ /* 0x004fc600078e02cc */
[----:B------:R0:W2:Y:S04]  /*3f80*/  LDG.E.U16 R204, [R124.64] ;  /* 0x000000067ccc7981 */ /* 0x0000a8000c1e1500 */
[----:B------:R4:W2:Y:S01]  /*3f90*/  LDG.E.U16 R205, [R126.64] ;  /* 0x000000067ecd7981 */ /* 0x0008a2000c1e1500 */
[----:B0-----:R-:W-:-:S04]  /*3fa0*/  IMAD.WIDE R124, R22, 0x2, R210 ;  /* 0x00000002167c7825 */ /* 0x001fc800078e02d2 */
[----:B----4-:R-:W-:Y:S02]  /*3fb0*/  IMAD.WIDE R126, R22, 0x2, R208 ;  /* 0x00000002167e7825 */ /* 0x010fe400078e02d0 */
[----:B------:R-:W4:Y:S04]  /*3fc0*/  LDG.E.U16 R124, [R124.64] ;  /* 0x000000067c7c7981 */ /* 0x000f28000c1e1500 */
[----:B------:R-:W4:Y:S04]  /*3fd0*/  LDG.E.U16 R126, [R126.64] ;  /* 0x000000067e7e7981 */ /* 0x000f28000c1e1500 */
[----:B------:R-:W-:Y:S01]  /*3fe0*/  BAR.SYNC.DEFER_BLOCKING 0x0 ;  /* 0x0000000000007b1d */ /* 0x000fe20000010000 */
[----:B------:R-:W-:-:S02]  /*3ff0*/  LOP3.LUT R208, R21, 0x10, RZ, 0x3c, !PT ;  /* 0x0000001015d07812 */ /* 0x000fc400078e3cff */
[----:B------:R-:W-:-:S03]  /*4000*/  LOP3.LUT R209, R21, 0x20, RZ, 0x3c, !PT ;  /* 0x0000002015d17812 */ /* 0x000fc600078e3cff */
[----:B------:R-:W-:Y:S04]  /*4010*/  STS.U16 [R21], R3 ;  /* 0x0000000315007388 */ /* 0x000fe80000000400 */
        /* <DEDUP_REMOVED lines=13> */
[----:B---3--:R-:W-:Y:S04]  /*40f0*/  STS.U16 [R208+0x3100], R149 ;  /* 0x00310095d0007388 */ /* 0x008fe80000000400 */
[----:B------:R0:W-:Y:S04]  /*4100*/  STS.U16 [R208+0x3900], R151 ;  /* 0x00390097d0007388 */ /* 0x0001e80000000400 */
[----:B------:R-:W-:Y:S04]  /*4110*/  STS.U16 [R209+0x200], R98 ;  /* 0x00020062d1007388 */ /* 0x000fe80000000400 */
[----:B------:R-:W-:Y:S01]  /*4120*/  STS.U16 [R209+0xa00], R95 ;  /* 0x000a005fd1007388 */ /* 0x000fe20000000400 */
[----:B0-----:R-:W-:-:S03]  /*4130*/  LOP3.LUT R208, R21, 0x30, RZ, 0x3c, !PT ;  /* 0x0000003015d07812 */ /* 0x001fc600078e3cff */
[----:B------:R-:W-:Y:S04]  /*4140*/  STS.U16 [R209+0x1200], R94 ;  /* 0x0012005ed1007388 */ /* 0x000fe80000000400 */
[----:B------:R-:W-:Y:S04]  /*4150*/  STS.U16 [R209+0x1a00], R93 ;  /* 0x001a005dd1007388 */ /* 0x000fe80000000400 */
[----:B------:R-:W-:Y:S04]  /*4160*/  STS.U16 [R209+0x2200], R136 ;  /* 0x00220088d1007388 */ /* 0x000fe80000000400 */
[----:B------:R-:W-:Y:S04]  /*4170*/  STS.U16 [R209+0x2a00], R145 ;  /* 0x002a0091d1007388 */ /* 0x000fe80000000400 */
[----:B------:R-:W-:Y:S04]  /*4180*/  STS.U16 [R209+0x3200], R150 ;  /* 0x00320096d1007388 */ /* 0x000fe80000000400 */
        /* <DEDUP_REMOVED lines=18> */
[----:B------:R0:W-:Y:S01]  /*42b0*/  STS.U16 [R209+0x3c00], R129 ;  /* 0x003c0081d1007388 */ /* 0x0001e20000000400 */
[----:B------:R-:W-:-:S03]  /*42c0*/  LOP3.LUT R99, R21, 0x60, RZ, 0x3c, !PT ;  /* 0x0000006015637812 */ /* 0x000fc600078e3cff */
        /* <DEDUP_REMOVED lines=8> */
[----:B------:R-:W-:-:S03]  /*4350*/  LOP3.LUT R3, R21, 0x70, RZ, 0x3c, !PT ;  /* 0x0000007015037812 */ /* 0x000fc600078e3cff */
[----:B------:R-:W-:Y:S04]  /*4360*/  STS.U16 [R99+0x600], R64 ;  /* 0x0006004063007388 */ /* 0x000fe80000000400 */
[----:B------:R-:W-:Y:S04]  /*4370*/  STS.U16 [R99+0xe00], R63 ;  /* 0x000e003f63007388 */ /* 0x000fe80000000400 */
[----:B------:R-:W-:Y:S04]  /*4380*/  STS.U16 [R99+0x1600], R62 ;  /* 0x0016003e63007388 */ /* 0x000fe80000000400 */
[----:B------:R-:W-:Y:S04]  /*4390*/  STS.U16 [R99+0x1e00], R132 ;  /* 0x001e008463007388 */ /* 0x000fe80000000400 */
[----:B------:R-:W-:Y:S04]  /*43a0*/  STS.U16 [R99+0x2600], R141 ;  /* 0x0026008d63007388 */ /* 0x000fe80000000400 */
[----:B------:R-:W-:Y:S01]  /*43b0*/  STS.U16 [R99+0x2e00], R201 ;  /* 0x002e00c963007388 */ /* 0x000fe20000000400 */
[----:B------:R-:W-:-:S03]  /*43c0*/  LOP3.LUT R98, R11, 0x40, RZ, 0x3c, !PT ;  /* 0x000000400b627812 */ /* 0x000fc600078e3cff */
[----:B0-----:R-:W0:Y:S04]  /*43d0*/  S2R R209, SR_TID.X ;  /* 0x0000000000d17919 */ /* 0x001e280000002100 */
[----:B------:R-:W3:Y:S04]  /*43e0*/  LDL.64 R190, [R1+0x50] ;  /* 0x0000500001be7983 */ /* 0x000ee80000100a00 */
[----:B-1----:R-:W3:Y:S04]  /*43f0*/  LDL.64 R194, [R1+0x58] ;  /* 0x0000580001c27983 */ /* 0x002ee80000100a00 */
[----:B--2---:R-:W-:Y:S04]  /*4400*/  STS.U16 [R99+0x3600], R204 ;  /* 0x003600cc63007388 */ /* 0x004fe80000000400 */
[----:B------:R-:W-:Y:S04]  /*4410*/  STS.U16 [R99+0x3e00], R205 ;  /* 0x003e00cd63007388 */ /* 0x000fe80000000400 */
[----:B------:R-:W-:Y:S04]  /*4420*/  STS.U16 [R3+0x700], R6 ;  /* 0x0007000603007388 */ /* 0x000fe80000000400 */
[----:B------:R-:W-:Y:S04]  /*4430*/  STS.U16 [R3+0xf00], R5 ;  /* 0x000f000503007388 */ /* 0x000fe80000000400 */
[----:B------:R-:W-:Y:S04]  /*4440*/  STS.U16 [R3+0x1700], R4 ;  /* 0x0017000403007388 */ /* 0x000fe80000000400 */
[----:B------:R-:W-:Y:S04]  /*4450*/  STS.U16 [R3+0x1f00], R133 ;  /* 0x001f008503007388 */ /* 0x000fe80000000400 */
[----:B------:R-:W-:Y:S04]  /*4460*/  STS.U16 [R3+0x2700], R142 ;  /* 0x0027008e03007388 */ /* 0x000fe80000000400 */
[----:B------:R-:W-:Y:S04]  /*4470*/  STS.U16 [R3+0x2f00], R106 ;  /* 0x002f006a03007388 */ /* 0x000fe80000000400 */
[----:B----4-:R-:W-:Y:S04]  /*4480*/  STS.U16 [R3+0x3700], R124 ;  /* 0x0037007c03007388 */ /* 0x010fe80000000400 */
[----:B------:R1:W-:Y:S04]  /*4490*/  STS.U16 [R3+0x3f00], R126 ;  /* 0x003f007e03007388 */ /* 0x0003e80000000400 */
[----:B------:R-:W-:Y:S01]  /*44a0*/  BAR.SYNC.DEFER_BLOCKING 0x0 ;  /* 0x0000000000007b1d */ /* 0x000fe20000010000 */
[----:B-1----:R-:W-:-:S05]  /*44b0*/  LOP3.LUT R3, R10, 0x20, RZ, 0x3c, !PT ;  /* 0x000000200a037812 */ /* 0x002fca00078e3cff */
[----:B------:R-:W2:Y:S01]  /*44c0*/  LDL.64 R142, [R1+0x20] ;  /* 0x00002000018e7983 */ /* 0x000ea20000100a00 */
[----:B0-----:R-:W-:-:S03]  /*44d0*/  LOP3.LUT R208, R209, 0x60, RZ, 0xc0, !PT ;  /* 0x00000060d1d07812 */ /* 0x001fc600078ec0ff */
[----:B------:R-:W4:Y:S04]  /*44e0*/  LDL.64 R204, [R1+0x68] ;  /* 0x0000680001cc7983 */ /* 0x000f280000100a00 */
[----:B------:R-:W-:Y:S04]  /*44f0*/  LDSM.16.MT88.4 R68, [R10+0x4000] ;  /* 0x004000000a44783b */ /* 0x000fe80000004200 */
[----:B------:R-:W0:Y:S04]  /*4500*/  LDSM.16.M88.4 R148, [R11+0x2000] ;  /* 0x002000000b94783b */ /* 0x000e280000000200 */
[----:B------:R-:W1:Y:S04]  /*4510*/  LDSM.16.MT88.4 R124, [R3+0x4000] ;  /* 0x00400000037c783b */ /* 0x000e680000004200 */
[----:B------:R-:W1:Y:S04]  /*4520*/  LDSM.16.M88.4 R104, [R11] ;  /* 0x000000000b68783b */ /* 0x000e680000000200 */
[----:B------:R-:W1:Y:S04]  /*4530*/  LDSM.16.MT88.4 R128, [R10+0x4400] ;  /* 0x004400000a80783b */ /* 0x000e680000004200 */
[----:B------:R-:W1:Y:S04]  /*4540*/  LDSM.16.MT88.4 R92, [R3+0x4400] ;  /* 0x00440000035c783b */ /* 0x000e680000004200 */
[----:B------:R-:W-:Y:S04]  /*4550*/  LDSM.16.MT88.4 R136, [R10+0x4800] ;  /* 0x004800000a88783b */ /* 0x000fe80000004200 */
[----:B------:R-:W1:Y:S04]  /*4560*/  LDSM.16.M88.4 R144, [R98+0x2000] ;  /* 0x002000006290783b */ /* 0x000e680000000200 */
[----:B------:R-:W1:Y:S04]  /*4570*/  LDSM.16.MT88.4 R72, [R3+0x4800] ;  /* 0x004800000348783b */ /* 0x000e680000004200 */
[----:B------:R-:W1:Y:S01]  /*4580*/  LDSM.16.M88.4 R64, [R98] ;  /* 0x000000006240783b */ /* 0x000e620000000200 */
[-C--:B0-----:R-:W-:Y:S08]  /*4590*/  HMMA.16816.F32 R100, R68, R148.reuse, RZ ;  /* 0x000000944464723c */ /* 0x081ff000000018ff */
[----:B-1----:R-:W-:Y:S08]  /*45a0*/  HMMA.16816.F32 R132, R124, R148, RZ ;  /* 0x000000947c84723c */ /* 0x002ff000000018ff */
[-C--:B------:R-:W-:Y:S08]  /*45b0*/  HMMA.16816.F32 R68, R68, R104.reuse, RZ ;  /* 0x000000684444723c */ /* 0x080ff000000018ff */
[----:B------:R-:W-:Y:S08]  /*45c0*/  HMMA.16816.F32 R124, R124, R104, RZ ;  /* 0x000000687c7c723c */ /* 0x000ff000000018ff */
[-C--:B------:R-:W-:Y:S08]  /*45d0*/  HMMA.16816.F32 R100, R128, R150.reuse, R100 ;  /* 0x000000968064723c */ /* 0x080ff00000001864 */
[----:B------:R-:W-:Y:S01]  /*45e0*/  HMMA.16816.F32 R148, R92, R150, R132 ;  /* 0x000000965c94723c */ /* 0x000fe20000001884 */
[----:B------:R-:W0:Y:S07]  /*45f0*/  LDSM.16.MT88.4 R132, [R10+0x4c00] ;  /* 0x004c00000a84783b */ /* 0x000e2e0000004200 */
[-C--:B------:R-:W-:Y:S01]  /*4600*/  HMMA.16816.F32 R68, R128, R106.reuse, R68 ;  /* 0x0000006a8044723c */ /* 0x080fe20000001844 */
[----:B------:R-:W1:Y:S07]  /*4610*/  LDSM.16.MT88.4 R128, [R3+0x4c00] ;  /* 0x004c00000380783b */ /* 0x000e6e0000004200 */
[----:B------:R-:W-:Y:S01]  /*4620*/  HMMA.16816.F32 R92, R92, R106, R124 ;  /* 0x0000006a5c5c723c */ /* 0x000fe2000000187c */
[----:B------:R-:W-:Y:S04]  /*4630*/  LDSM.16.MT88.4 R104, [R10+0x5000] ;  /* 0x005000000a68783b */ /* 0x000fe80000004200 */
[----:B------:R-:W1:Y:S03]  /*4640*/  LDSM.16.M88.4 R124, [R11+0x2080] ;  /* 0x002080000b7c783b */ /* 0x000e660000000200 */
[-C--:B------:R-:W-:Y:S08]  /*4650*/  HMMA.16816.F32 R100, R136, R144.reuse, R100 ;  /* 0x000000908864723c */ /* 0x080ff00000001864 */
[----:B------:R-:W-:Y:S08]  /*4660*/  HMMA.16816.F32 R148, R72, R144, R148 ;  /* 0x000000904894723c */ /* 0x000ff00000001894 */
[-C--:B------:R-:W-:Y:S01]  /*4670*/  HMMA.16816.F32 R136, R136, R64.reuse, R68 ;  /* 0x000000408888723c */ /* 0x080fe20000001844 */
[----:B------:R-:W1:Y:S07]  /*4680*/  LDSM.16.MT88.4 R68, [R3+0x5000] ;  /* 0x005000000344783b */ /* 0x000e6e0000004200 */
[----:B------:R-:W-:Y:S01]  /*4690*/  HMMA.16816.F32 R72, R72, R64, R92 ;  /* 0x000000404848723c */ /* 0x000fe2000000185c */
[----:B------:R-:W1:Y:S07]  /*46a0*/  LDSM.16.M88.4 R92, [R11+0x80] ;  /* 0x000080000b5c783b */ /* 0x000e6e0000000200 */
[-C--:B0-----:R-:W-:Y:S08]  /*46b0*/  HMMA.16816.F32 R100, R132, R146.reuse, R100 ;  /* 0x000000928464723c */ /* 0x081ff00000001864 */
[----:B-1----:R-:W-:Y:S01]  /*46c0*/  HMMA.16816.F32 R148, R128, R146, R148 ;  /* 0x000000928094723c */ /* 0x002fe20000001894 */
        /* <DEDUP_REMOVED lines=9> */
[----:B------:R-:W3:Y:S07]  /*4760*/  LDSM.16.MT88.4 R104, [R3+0x5800] ;  /* 0x005800000368783b */ /* 0x000eee0000004200 */
[----:B------:R-:W-:Y:S01]  /*4770*/  HMMA.16816.F32 R72, R68, R92, R72 ;  /* 0x0000005c4448723c */ /* 0x000fe20000001848 */
[----:B------:R-:W3:Y:S07]  /*4780*/  LDSM.16.M88.4 R68, [R98+0x80] ;  /* 0x000080006244783b */ /* 0x000eee0000000200 */
[-C--:B0-----:R-:W-:Y:S08]  /*4790*/  HMMA.16816.F32 R100, R144, R126.reuse, R100 ;  /* 0x0000007e9064723c */ /* 0x081ff00000001864 */
[----:B-1----:R-:W-:Y:S01]  /*47a0*/  HMMA.16816.F32 R148, R132, R126, R148 ;  /* 0x0000007e8494723c */ /* 0x002fe20000001894 */
[----:B------:R-:W0:Y:S07]  /*47b0*/  LDSM.16.MT88.4 R124, [R10+0x5c00] ;  /* 0x005c00000a7c783b */ /* 0x000e2e0000004200 */
[-C--:B------:R-:W-:Y:S01]  /*47c0*/  HMMA.16816.F32 R136, R144, R94.reuse, R136 ;  /* 0x0000005e9088723c */ /* 0x080fe20000001888 */
[----:B------:R1:W0:Y:S07]  /*47d0*/  LDSM.16.MT88.4 R144, [R3+0x5c00] ;  /* 0x005c00000390783b */ /* 0x00022e0000004200 */
[----:B------:R-:W-:Y:S08]  /*47e0*/  HMMA.16816.F32 R72, R132, R94, R72 ;  /* 0x0000005e8448723c */ /* 0x000ff00000001848 */
[-C--:B------:R-:W-:Y:S08]  /*47f0*/  HMMA.16816.F32 R100, R64, R128.reuse, R100 ;  /* 0x000000804064723c */ /* 0x080ff00000001864 */
[----:B---3--:R-:W-:Y:S08]  /*4800*/  HMMA.16816.F32 R148, R104, R128, R148 ;  /* 0x000000806894723c */ /* 0x008ff00000001894 */
[-C--:B------:R-:W-:Y:S08]  /*4810*/  HMMA.16816.F32 R136, R64, R68.reuse, R136 ;  /* 0x000000444088723c */ /* 0x080ff00000001888 */
[----:B------:R-:W-:Y:S01]  /*4820*/  HMMA.16816.F32 R72, R104, R68, R72 ;  /* 0x000000446848723c */ /* 0x000fe20000001848 */
[----:B-1----:R-:W-:Y:S01]  /*4830*/  SHF.L.U32 R3, R209, 0x1, RZ ;  /* 0x00000001d1037819 */ /* 0x002fe200000006ff */
[----:B------:R-:W3:Y:S06]  /*4840*/  LDL.64 R104, [R1] ;  /* 0x0000000001687983 */ /* 0x000eec0000100a00 */
[-C--:B0-----:R-:W-:Y:S08]  /*4850*/  HMMA.16816.F32 R100, R124, R130.reuse, R100 ;  /* 0x000000827c64723c */ /* 0x081ff00000001864 */
[----:B------:R-:W-:Y:S01]  /*4860*/  HMMA.16816.F32 R148, R144, R130, R148 ;  /* 0x000000829094723c */ /* 0x000fe20000001894 */
[----:B------:R-:W-:-:S07]  /*4870*/  LOP3.LUT R3, R3, 0x6, RZ, 0xc0, !PT ;  /* 0x0000000603037812 */ /* 0x000fce00078ec0ff */
[----:B------:R-:W-:Y:S01]  /*4880*/  HMMA.16816.F32 R136, R124, R70, R136 ;  /* 0x000000467c88723c */ /* 0x000fe20000001888 */
[----:B------:R-:W-:-:S07]  /*4890*/  LEA.HI R3, R208, R3, RZ, 0x1e ;  /* 0x00000003d0037211 */ /* 0x000fce00078ff0ff */
[----:B------:R-:W-:Y:S01]  /*48a0*/  HMMA.16816.F32 R72, R144, R70, R72 ;  /* 0x000000469048723c */ /* 0x000fe20000001848 */
[----:B------:R-:W-:Y:S01]  /*48b0*/  IADD3 R3, R3, UR4, RZ ;  /* 0x0000000403037c10 */ /* 0x000fe2000fffe0ff */
[----:B------:R-:W-:Y:S02]  /*48c0*/  FMUL R100, R100, c[0x0][0x188] ;  /* 0x0000620064647a20 */ /* 0x000fe40000400000 */
[----:B------:R-:W-:Y:S01]  /*48d0*/  FMUL R5, R102, c[0x0][0x188] ;  /* 0x0000620066057a20 */ /* 0x000fe20000400000 */
[----:B------:R-:W-:-:S03]  /*48e0*/  IADD3 R4, R3, 0x20, RZ ;  /* 0x0000002003047810 */ /* 0x000fc60007ffe0ff */
[----:B------:R-:W-:Y:S01]  /*48f0*/  FMUL R6, R148, c[0x0][0x188] ;  /* 0x0000620094067a20 */ /* 0x000fe20000400000 */
[-C--:B-----5:R-:W-:Y:S01]  /*4900*/  ISETP.GE.AND P2, PT, R14, R4.reuse, PT ;  /* 0x000000040e00720c */ /* 0x0a0fe20003f46270 */
[----:B------:R-:W-:Y:S01]  /*4910*/  FMUL R62, R150, c[0x0][0x188] ;  /* 0x00006200963e7a20 */ /* 0x000fe20000400000 */
[----:B------:R-:W-:-:S05]  /*4920*/  ISETP.GE.AND P3, PT, R15, R4, PT ;  /* 0x000000040f00720c */ /* 0x000fca0003f66270 */
[----:B------:R-:W-:Y:S01]  /*4930*/  FMUL R92, R137, c[0x0][0x188] ;  /* 0x00006200895c7a20 */ /* 0x000fe20000400000 */
[-C--:B------:R-:W-:Y:S01]  /*4940*/  ISETP.GE.AND P4, PT, R16, R4.reuse, PT ;  /* 0x000000041000720c */ /* 0x080fe20003f86270 */
[----:B------:R-:W-:Y:S01]  /*4950*/  FMUL R71, R136, c[0x0][0x188] ;  /* 0x0000620088477a20 */ /* 0x000fe20000400000 */
[----:B------:R-:W-:Y:S01]  /*4960*/  ISETP.GE.AND P5, PT, R17, R4, PT ;  /* 0x000000041100720c */ /* 0x000fe20003fa6270 */
[----:B------:R-:W-:Y:S01]  /*4970*/  FMUL R69, R138, c[0x0][0x188] ;  /* 0x000062008a457a20 */ /* 0x000fe20000400000 */
[CC--:B------:R-:W-:Y:S01]  /*4980*/  ISETP.GE.AND P6, PT, R14.reuse, R3.reuse, PT ;  /* 0x000000030e00720c */ /* 0x0c0fe20003fc6270 */
[----:B------:R-:W-:Y:S01]  /*4990*/  FMUL R70, R139, c[0x0][0x188] ;  /* 0x000062008b467a20 */ /* 0x000fe20000400000 */
[-C--:B------:R-:W-:Y:S01]  /*49a0*/  ISETP.GT.AND P1, PT, R14, R3.reuse, PT ;  /* 0x000000030e00720c */ /* 0x080fe20003f24270 */
[----:B------:R-:W-:Y:S01]  /*49b0*/  FMUL R65, R72, c[0x0][0x188] ;  /* 0x0000620048417a20 */ /* 0x000fe20000400000 */
[----:B------:R-:W-:Y:S01]  /*49c0*/  FSEL R4, R100, -INF , P2 ;  /* 0xff80000064047808 */ /* 0x000fe20001000000 */
[----:B------:R-:W-:Y:S01]  /*49d0*/  FMUL R64, R73, c[0x0][0x188] ;  /* 0x0000620049407a20 */ /* 0x000fe20000400000 */
[----:B------:R-:W-:Y:S01]  /*49e0*/  FSEL R5, R5, -INF , P3 ;  /* 0xff80000005057808 */ /* 0x000fe20001800000 */
[----:B------:R-:W-:Y:S01]  /*49f0*/  FMUL R67, R74, c[0x0][0x188] ;  /* 0x000062004a437a20 */ /* 0x000fe20000400000 */
[-C--:B------:R-:W-:Y:S01]  /*4a00*/  ISETP.GE.AND P2, PT, R15, R3.reuse, PT ;  /* 0x000000030f00720c */ /* 0x080fe20003f46270 */
[----:B------:R-:W-:Y:S01]  /*4a10*/  FMUL R66, R75, c[0x0][0x188] ;  /* 0x000062004b427a20 */ /* 0x000fe20000400000 */
[-C--:B------:R-:W-:Y:S01]  /*4a20*/  ISETP.GT.AND P3, PT, R15, R3.reuse, PT ;  /* 0x000000030f00720c */ /* 0x080fe20003f64270 */
[----:B------:R-:W-:Y:S01]  /*4a30*/  FMUL R68, R149, c[0x0][0x188] ;  /* 0x0000620095447a20 */ /* 0x000fe20000400000 */
[----:B------:R-:W-:Y:S01]  /*4a40*/  FSEL R6, R6, -INF , P4 ;  /* 0xff80000006067808 */ /* 0x000fe20002000000 */
[----:B------:R-:W-:Y:S01]  /*4a50*/  FMUL R63, R151, c[0x0][0x188] ;  /* 0x00006200973f7a20 */ /* 0x000fe20000400000 */
[----:B------:R-:W-:Y:S01]  /*4a60*/  FSEL R62, R62, -INF , P5 ;  /* 0xff8000003e3e7808 */ /* 0x000fe20002800000 */
[----:B------:R-:W0:Y:S01]  /*4a70*/  S2R R208, SR_TID.X ;  /* 0x0000000000d07919 */ /* 0x000e220000002100 */
[----:B------:R-:W-:-:S02]  /*4a80*/  ISETP.GE.AND P4, PT, R16, R3, PT ;  /* 0x000000031000720c */ /* 0x000fc40003f86270 */
[-C--:B------:R-:W-:Y:S01]  /*4a90*/  ISETP.GT.AND P5, PT, R16, R3.reuse, PT ;  /* 0x000000031000720c */ /* 0x080fe20003fa4270 */
[----:B------:R-:W2:Y:S01]  /*4aa0*/  LDL.64 R146, [R1+0x38] ;  /* 0x0000380001927983 */ /* 0x000ea20000100a00 */
[----:B------:R-:W-:Y:S02]  /*4ab0*/  FSEL R71, R71, -INF , P6 ;  /* 0xff80000047477808 */ /* 0x000fe40003000000 */
[----:B------:R-:W-:Y:S01]  /*4ac0*/  FSEL R92, R92, -INF , P1 ;  /* 0xff8000005c5c7808 */ /* 0x000fe20000800000 */
[----:B------:R-:W-:Y:S01]  /*4ad0*/  FMUL R74, R101, c[0x0][0x188] ;  /* 0x00006200654a7a20 */ /* 0x000fe20000400000 */
[-C--:B------:R-:W-:Y:S01]  /*4ae0*/  ISETP.GE.AND P6, PT, R17, R3.reuse, PT ;  /* 0x000000031100720c */ /* 0x080fe20003fc6270 */
[----:B------:R-:W-:Y:S01]  /*4af0*/  FMUL R72, R103, c[0x0][0x188] ;  /* 0x0000620067487a20 */ /* 0x000fe20000400000 */
[----:B------:R-:W-:Y:S01]  /*4b00*/  ISETP.GT.AND P1, PT, R17, R3, PT ;  /* 0x000000031100720c */ /* 0x000fe20003f24270 */
[----:B------:R-:W2:Y:S01]  /*4b10*/  LDL.64 R100, [R1+0x10] ;  /* 0x0000100001647983 */ /* 0x000ea20000100a00 */
[----:B------:R-:W-:-:S02]  /*4b20*/  IADD3 R3, R3, 0x21, RZ ;  /* 0x0000002103037810 */ /* 0x000fc40007ffe0ff */
[----:B------:R-:W-:Y:S01]  /*4b30*/  FSEL R69, R69, -INF , P2 ;  /* 0xff80000045457808 */ /* 0x000fe20001000000 */
[----:B------:R-:W2:Y:S01]  /*4b40*/  LDL.64 R150, [R1+0x48] ;  /* 0x0000480001967983 */ /* 0x000ea20000100a00 */
[----:B------:R-:W-:Y:S02]  /*4b50*/  FSEL R70, R70, -INF , P3 ;  /* 0xff80000046467808 */ /* 0x000fe40001800000 */
[----:B------:R-:W-:Y:S01]  /*4b60*/  FSEL R65, R65, -INF , P4 ;  /* 0xff80000041417808 */ /* 0x000fe20002000000 */
[----:B------:R-:W2:Y:S01]  /*4b70*/  LDL.64 R136, [R1+0x8] ;  /* 0x0000080001887983 */ /* 0x000ea20000100a00 */
[----:B------:R-:W-:Y:S02]  /*4b80*/  FSEL R64, R64, -INF , P5 ;  /* 0xff80000040407808 */ /* 0x000fe40002800000 */
[----:B------:R-:W-:Y:S01]  /*4b90*/  FSEL R67, R67, -INF , P6 ;  /* 0xff80000043437808 */ /* 0x000fe20003000000 */
[----:B------:R-:W2:Y:S01]  /*4ba0*/  LDL.64 R138, [R1+0x18] ;  /* 0x00001800018a7983 */ /* 0x000ea20000100a00 */
[----:B------:R-:W-:-:S02]  /*4bb0*/  FSEL R66, R66, -INF , P1 ;  /* 0xff80000042427808 */ /* 0x000fc40000800000 */
[-C--:B------:R-:W-:Y:S01]  /*4bc0*/  ISETP.GE.AND P2, PT, R14, R3.reuse, PT ;  /* 0x000000030e00720c */ /* 0x080fe20003f46270 */
[----:B------:R-:W2:Y:S01]  /*4bd0*/  LDL.64 R144, [R1+0x28] ;  /* 0x0000280001907983 */ /* 0x000ea20000100a00 */
[----:B------:R-:W-:Y:S02]  /*4be0*/  FMNMX R98, R71, R92, !PT ;  /* 0x0000005c47627209 */ /* 0x000fe40007800000 */
[-C--:B------:R-:W-:Y:S01]  /*4bf0*/  ISETP.GE.AND P3, PT, R15, R3.reuse, PT ;  /* 0x000000030f00720c */ /* 0x080fe20003f66270 */
[----:B------:R-:W2:Y:S01]  /*4c00*/  LDL.64 R102, [R1+0x40] ;  /* 0x0000400001667983 */ /* 0x000ea20000100a00 */
[----:B------:R-:W-:Y:S02]  /*4c10*/  FMNMX R94, R69, R70, !PT ;  /* 0x00000046455e7209 */ /* 0x000fe40007800000 */
[----:B------:R-:W-:Y:S02]  /*4c20*/  ISETP.GE.AND P4, PT, R16, R3, PT ;  /* 0x000000031000720c */ /* 0x000fe40003f86270 */
[----:B------:R-:W-:-:S02]  /*4c30*/  FMNMX R93, R65, R64, !PT ;  /* 0x00000040415d7209 */ /* 0x000fc40007800000 */
[----:B------:R-:W-:Y:S02]  /*4c40*/  ISETP.GE.AND P5, PT, R17, R3, PT ;  /* 0x000000031100720c */ /* 0x000fe40003fa6270 */
[----:B------:R-:W-:Y:S02]  /*4c50*/  FMNMX R75, R67, R66, !PT ;  /* 0x00000042434b7209 */ /* 0x000fe40007800000 */
[----:B------:R-:W-:Y:S02]  /*4c60*/  FSEL R74, R74, -INF , P2 ;  /* 0xff8000004a4a7808 */ /* 0x000fe40001000000 */
[----:B------:R-:W-:Y:S02]  /*4c70*/  FMNMX R98, R4, R98, !PT ;  /* 0x0000006204627209 */ /* 0x000fe40007800000 */
[----:B------:R-:W-:Y:S02]  /*4c80*/  FSEL R72, R72, -INF , P3 ;  /* 0xff80000048487808 */ /* 0x000fe40001800000 */
[----:B------:R-:W-:-:S02]  /*4c90*/  FMNMX R94, R5, R94, !PT ;  /* 0x0000005e055e7209 */ /* 0x000fc40007800000 */
[----:B------:R-:W-:Y:S02]  /*4ca0*/  FSEL R68, R68, -INF , P4 ;  /* 0xff80000044447808 */ /* 0x000fe40002000000 */
[----:B------:R-:W-:Y:S02]  /*4cb0*/  FMNMX R93, R6, R93, !PT ;  /* 0x0000005d065d7209 */ /* 0x000fe40007800000 */
[----:B------:R-:W-:Y:S02]  /*4cc0*/  FSEL R63, R63, -INF , P5 ;  /* 0xff8000003f3f7808 */ /* 0x000fe40002800000 */
[----:B------:R-:W-:Y:S02]  /*4cd0*/  FMNMX R75, R62, R75, !PT ;  /* 0x0000004b3e4b7209 */ /* 0x000fe40007800000 */
[----:B------:R-:W-:Y:S02]  /*4ce0*/  FMNMX R98, R74, R98, !PT ;  /* 0x000000624a627209 */ /* 0x000fe40007800000 */
[----:B------:R-:W-:-:S02]  /*4cf0*/  FMNMX R94, R72, R94, !PT ;  /* 0x0000005e485e7209 */ /* 0x000fc40007800000 */
[----:B------:R-:W-:Y:S02]  /*4d00*/  FMNMX R93, R68, R93, !PT ;  /* 0x0000005d445d7209 */ /* 0x000fe40007800000 */
[----:B------:R-:W-:Y:S01]  /*4d10*/  FMNMX R75, R63, R75, !PT ;  /* 0x0000004b3f4b7209 */ /* 0x000fe20007800000 */
[----:B------:R-:W1:Y:S04]  /*4d20*/  SHFL.BFLY PT, R99, R98, 0x2, 0x1f ;  /* 0x0c401f0062637f89 */ /* 0x000e6800000e0000 */
[----:B------:R-:W0:Y:S04]  /*4d30*/  SHFL.BFLY PT, R95, R94, 0x2, 0x1f ;  /* 0x0c401f005e5f7f89 */ /* 0x000e2800000e0000 */
[----:B------:R-:W4:Y:S04]  /*4d40*/  SHFL.BFLY PT, R3, R93, 0x2, 0x1f ;  /* 0x0c401f005d037f89 */ /* 0x000f2800000e0000 */
[----:B------:R-:W4:Y:S01]  /*4d50*/  SHFL.BFLY PT, R73, R75, 0x2, 0x1f ;  /* 0x0c401f004b497f89 */ /* 0x000f2200000e0000 */
[----:B-1----:R-:W-:-:S02]  /*4d60*/  FMNMX R99, R98, R99, !PT ;  /* 0x0000006362637209 */ /* 0x002fc40007800000 */
[----:B0-----:R-:W-:-:S03]  /*4d70*/  FMNMX R95, R94, R95, !PT ;  /* 0x0000005f5e5f7209 */ /* 0x001fc60007800000 */
[----:B------:R-:W0:Y:S01]  /*4d80*/  SHFL.BFLY PT, R98, R99, 0x1, 0x1f ;  /* 0x0c201f0063627f89 */ /* 0x000e2200000e0000 */
[----:B----4-:R-:W-:-:S03]  /*4d90*/  FMNMX R3, R93, R3, !PT ;  /* 0x000000035d037209 */ /* 0x010fc60007800000 */
[----:B------:R-:W1:Y:S01]  /*4da0*/  SHFL.BFLY PT, R94, R95, 0x1, 0x1f ;  /* 0x0c201f005f5e7f89 */ /* 0x000e6200000e0000 */
[----:B------:R-:W-:-:S03]  /*4db0*/  FMNMX R93, R75, R73, !PT ;  /* 0x000000494b5d7209 */ /* 0x000fc60007800000 */
[----:B------:R-:W4:Y:S04]  /*4dc0*/  SHFL.BFLY PT, R75, R3, 0x1, 0x1f ;  /* 0x0c201f00034b7f89 */ /* 0x000f2800000e0000 */
[----:B------:R-:W4:Y:S01]  /*4dd0*/  SHFL.BFLY PT, R73, R93, 0x1, 0x1f ;  /* 0x0c201f005d497f89 */ /* 0x000f2200000e0000 */
[----:B0-----:R-:W-:-:S03]  /*4de0*/  FMNMX R98, R99, R98, !PT ;  /* 0x0000006263627209 */ /* 0x001fc60007800000 */
[----:B------:R-:W-:Y:S01]  /*4df0*/  BAR.SYNC.DEFER_BLOCKING 0x0 ;  /* 0x0000000000007b1d */ /* 0x000fe20000010000 */
[----:B-1----:R-:W-:Y:S02]  /*4e00*/  FMNMX R94, R95, R94, !PT ;  /* 0x0000005e5f5e7209 */ /* 0x002fe40007800000 */
[----:B----4-:R-:W-:Y:S02]  /*4e10*/  FMNMX R75, R3, R75, !PT ;  /* 0x0000004b034b7209 */ /* 0x010fe40007800000 */
[----:B------:R-:W-:Y:S01]  /*4e20*/  FMNMX R73, R93, R73, !PT ;  /* 0x000000495d497209 */ /* 0x000fe20007800000 */
[----:B------:R-:W-:Y:S04]  /*4e30*/  @!P0 STS [R185], R98 ;  /* 0x00000062b9008388 */ /* 0x000fe80000000800 */
[----:B------:R0:W-:Y:S04]  /*4e40*/  @!P0 STS [R184], R94 ;  /* 0x0000005eb8008388 */ /* 0x0001e80000000800 */
[----:B------:R-:W-:Y:S04]  /*4e50*/  @!P0 STS [R183], R75 ;  /* 0x0000004bb7008388 */ /* 0x000fe80000000800 */
[----:B------:R-:W-:Y:S01]  /*4e60*/  @!P0 STS [R182], R73 ;  /* 0x00000049b6008388 */ /* 0x000fe20000000800 */
[----:B------:R-:W-:-:S03]  /*4e70*/  LOP3.LUT R200, R208, 0x7f, RZ, 0xc0, !PT ;  /* 0x0000007fd0c87812 */ /* 0x000fc600078ec0ff */
[----:B------:R-:W-:Y:S01]  /*4e80*/  BAR.SYNC.DEFER_BLOCKING 0x0 ;  /* 0x0000000000007b1d */ /* 0x000fe20000010000 */
[----:B------:R-:W-:-:S05]  /*4e90*/  LOP3.LUT R210, R208, 0x1c, RZ, 0xc0, !PT ;  /* 0x0000001cd0d27812 */ /* 0x000fca00078ec0ff */
[----:B------:R-:W4:Y:S04]  /*4ea0*/  LDL.64 R208, [R1+0x70] ;  /* 0x0000700001d07983 */ /* 0x000f280000100a00 */
[----:B0-----:R-:W2:Y:S04]  /*4eb0*/  LDL.64 R94, [R1+0x60] ;  /* 0x00006000015e7983 */ /* 0x001ea80000100a00 */
[----:B------:R-:W2:Y:S04]  /*4ec0*/  LDL.64 R98, [R1+0x30] ;  /* 0x0000300001627983 */ /* 0x000ea80000100a00 */
[----:B------:R-:W0:Y:S04]  /*4ed0*/  LDS R3, [R200.X4] ;  /* 0x00000000c8037984 */ /* 0x000e280000004800 */
[----:B0-----:R-:W0:Y:S02]  /*4ee0*/  SHFL.BFLY PT, R73, R3, 0x2, 0x1f ;  /* 0x0c401f0003497f89 */ /* 0x001e2400000e0000 */
[----:B0-----:R-:W-:-:S05]  /*4ef0*/  FMNMX R73, R3, R73, !PT ;  /* 0x0000004903497209 */ /* 0x001fca0007800000 */
[----:B------:R-:W0:Y:S02]  /*4f00*/  SHFL.BFLY PT, R3, R73, 0x1, 0x1f ;  /* 0x0c201f0049037f89 */ /* 0x000e2400000e0000 */
[----:B0-----:R-:W-:-:S05]  /*4f10*/  FMNMX R3, R73, R3, !PT ;  /* 0x0000000349037209 */ /* 0x001fca0007800000 */
[----:B------:R-:W-:Y:S04]  /*4f20*/  @!P0 STS [R200.X4], R3 ;  /* 0x00000003c8008388 */ /* 0x000fe80000004800 */
[----:B------:R-:W-:Y:S06]  /*4f30*/  BAR.SYNC.DEFER_BLOCKING 0x0 ;  /* 0x0000000000007b1d */ /* 0x000fec0000010000 */
[----:B------:R-:W0:Y:S04]  /*4f40*/  LDS R3, [R210.X4] ;  /* 0x00000000d2037984 */ /* 0x000e280000004800 */
[----:B------:R-:W1:Y:S04]  /*4f50*/  LDS R75, [R18.X16] ;  /* 0x00000000124b7984 */ /* 0x000e68000000c800 */
[----:B------:R-:W1:Y:S01]  /*4f60*/  LDS R73, [R19.X16] ;  /* 0x0000000013497984 */ /* 0x000e62000000c800 */
[----:B0-----:R-:W-:-:S05]  /*4f70*/  FMNMX R3, R3, R61, !PT ;  /* 0x0000003d03037209 */ /* 0x001fca0007800000 */
[--C-:B------:R-:W-:Y:S02]  /*4f80*/  FADD R130, R71, -R3.reuse ;  /* 0x8000000347827221 */ /* 0x100fe40000000000 */
[----:B------:R-:W0:Y:S01]  /*4f90*/  LDS R71, [R20.X16] ;  /* 0x0000000014477984 */ /* 0x000e22000000c800 */
[----:B------:R-:W-:-:S04]  /*4fa0*/  FADD R92, R92, -R3 ;  /* 0x800000035c5c7221 */ /* 0x000fc80000000000 */
[----:B------:R-:W-:Y:S02]  /*4fb0*/  FMUL R106, R92, 1.4426950216293334961 ;  /* 0x3fb8aa3b5c6a7820 */ /* 0x000fe40000400000 */
[----:B------:R-:W-:Y:S01]  /*4fc0*/  FADD R92, R4, -R3 ;  /* 0x80000003045c7221 */ /* 0x000fe20000000000 */
[----:B-1----:R-:W-:-:S05]  /*4fd0*/  FMNMX R4, R75, R60, !PT ;  /* 0x0000003c4b047209 */ /* 0x002fca0007800000 */
[----:B------:R-:W-:-:S04]  /*4fe0*/  FADD R69, R69, -R4 ;  /* 0x8000000445457221 */ /* 0x000fc80000000000 */
[----:B------:R-:W-:-:S04]  /*4ff0*/  FMUL R69, R69, 1.4426950216293334961 ;  /* 0x3fb8aa3b45457820 */ /* 0x000fc80000400000 */
[----:B------:R1:W-:Y:S02]  /*5000*/  MUFU.EX2 R131, R69 ;  /* 0x0000004500837308 */ /* 0x0003e40000000800 */
[----:B-1----:R-:W-:Y:S01]  /*5010*/  FADD R69, R5, -R4 ;  /* 0x8000000405457221 */ /* 0x002fe20000000000 */
[----:B------:R-:W-:-:S05]  /*5020*/  FMNMX R5, R73, R97, !PT ;  /* 0x0000006149057209 */ /* 0x000fca0007800000 */
[----:B------:R-:W-:-:S04]  /*5030*/  FADD R64, R64, -R5 ;  /* 0x8000000540407221 */ /* 0x000fc80000000000 */
[----:B------:R-:W-:Y:S02]  /*5040*/  FMUL R124, R64, 1.4426950216293334961 ;  /* 0x3fb8aa3b407c7820 */ /* 0x000fe40000400000 */
[--C-:B------:R-:W-:Y:S01]  /*5050*/  FADD R64, R6, -R5.reuse ;  /* 0x8000000506407221 */ /* 0x100fe20000000000 */
[----:B0-----:R-:W-:Y:S01]  /*5060*/  FMNMX R6, R71, R96, !PT ;  /* 0x0000006047067209 */ /* 0x001fe20007800000 */
[----:B------:R-:W-:Y:S02]  /*5070*/  FADD R70, R70, -R4 ;  /* 0x8000000446467221 */ /* 0x000fe40000000000 */
[----:B------:R-:W-:Y:S02]  /*5080*/  FMUL R130, R130, 1.4426950216293334961 ;  /* 0x3fb8aa3b82827820 */ /* 0x000fe40000400000 */
[----:B------:R-:W-:Y:S02]  /*5090*/  FADD R65, R65, -R5 ;  /* 0x8000000541417221 */ /* 0x000fe40000000000 */
[----:B------:R-:W-:-:S02]  /*50a0*/  FADD R67, R67, -R6 ;  /* 0x8000000643437221 */ /* 0x000fc40000000000 */
[--C-:B------:R-:W-:Y:S02]  /*50b0*/  FADD R66, R66, -R6.reuse ;  /* 0x8000000642427221 */ /* 0x100fe40000000000 */
[----:B------:R-:W-:Y:S02]  /*50c0*/  FMUL R70, R70, 1.4426950216293334961 ;  /* 0x3fb8aa3b46467820 */ /* 0x000fe40000400000 */
[----:B------:R-:W-:Y:S01]  /*50d0*/  FMUL R65, R65, 1.4426950216293334961 ;  /* 0x3fb8aa3b41417820 */ /* 0x000fe20000400000 */
[----:B------:R-:W-:Y:S01]  /*50e0*/  MUFU.EX2 R130, R130 ;  /* 0x0000008200827308 */ /* 0x000fe20000000800 */
[----:B------:R-:W-:Y:S02]  /*50f0*/  FMUL R67, R67, 1.4426950216293334961 ;  /* 0x3fb8aa3b43437820 */ /* 0x000fe40000400000 */
[----:B------:R-:W-:Y:S02]  /*5100*/  FMUL R66, R66, 1.4426950216293334961 ;  /* 0x3fb8aa3b42427820 */ /* 0x000fe40000400000 */
[----:B------:R-:W-:-:S02]  /*5110*/  FADD R62, R62, -R6 ;  /* 0x800000063e3e7221 */ /* 0x000fc40000000000 */
[----:B------:R-:W-:Y:S01]  /*5120*/  FMUL R92, R92, 1.4426950216293334961 ;  /* 0x3fb8aa3b5c5c7820 */ /* 0x000fe20000400000 */
[----:B------:R-:W-:Y:S01]  /*5130*/  MUFU.EX2 R106, R106 ;  /* 0x0000006a006a7308 */ /* 0x000fe20000000800 */
[----:B------:R-:W-:Y:S02]  /*5140*/  FADD R74, R74, -R3 ;  /* 0x800000034a4a7221 */ /* 0x000fe40000000000 */
[----:B------:R-:W-:Y:S02]  /*5150*/  FMUL R69, R69, 1.4426950216293334961 ;  /* 0x3fb8aa3b45457820 */ /* 0x000fe40000400000 */
[----:B------:R-:W-:Y:S02]  /*5160*/  FADD R72, R72, -R4 ;  /* 0x8000000448487221 */ /* 0x000fe40000000000 */
[----:B------:R-:W-:Y:S01]  /*5170*/  FMUL R64, R64, 1.4426950216293334961 ;  /* 0x3fb8aa3b40407820 */ /* 0x000fe20000400000 */
[----:B------:R-:W0:Y:S01]  /*5180*/  MUFU.EX2 R125, R70 ;  /* 0x00000046007d7308 */ /* 0x000e220000000800 */
[----:B------:R-:W-:-:S02]  /*5190*/  FADD R68, R68, -R5 ;  /* 0x8000000544447221 */ /* 0x000fc40000000000 */
[----:B------:R-:W-:Y:S02]  /*51a0*/  FMUL R62, R62, 1.4426950216293334961 ;  /* 0x3fb8aa3b3e3e7820 */ /* 0x000fe40000400000 */
[----:B------:R-:W-:-:S03]  /*51b0*/  FADD R63, R63, -R6 ;  /* 0x800000063f3f7221 */ /* 0x000fc60000000000 */
[----:B------:R-:W-:Y:S01]  /*51c0*/  MUFU.EX2 R135, R65 ;  /* 0x0000004100877308 */ /* 0x000fe20000000800 */
[----:B------:R-:W-:Y:S02]  /*51d0*/  FMUL R74, R74, 1.4426950216293334961 ;  /* 0x3fb8aa3b4a4a7820 */ /* 0x000fe40000400000 */
[----:B------:R-:W-:-:S05]  /*51e0*/  FMUL R72, R72, 1.4426950216293334961 ;  /* 0x3fb8aa3b48487820 */ /* 0x000fca0000400000 */
[----:B------:R-:W1:Y:S01]  /*51f0*/  MUFU.EX2 R124, R124 ;  /* 0x0000007c007c7308 */ /* 0x000e620000000800 */
[----:B------:R-:W-:Y:S02]  /*5200*/  FMUL R68, R68, 1.4426950216293334961 ;  /* 0x3fb8aa3b44447820 */ /* 0x000fe40000400000 */
[----:B------:R-:W-:-:S05]  /*5210*/  FMUL R63, R63, 1.4426950216293334961 ;  /* 0x3fb8aa3b3f3f7820 */ /* 0x000fca0000400000 */
[----:B------:R-:W-:Y:S08]  /*5220*/  MUFU.EX2 R141, R67 ;  /* 0x00000043008d7308 */ /* 0x000ff00000000800 */
[----:B------:R0:W0:Y:S08]  /*5230*/  MUFU.EX2 R107, R66 ;  /* 0x00000042006b7308 */ /* 0x0000300000000800 */
[----:B------:R-:W0:Y:S08]  /*5240*/  MUFU.EX2 R132, R92 ;  /* 0x0000005c00847308 */ /* 0x000e300000000800 */
[----:B------:R-:W0:Y:S08]  /*5250*/  MUFU.EX2 R133, R69 ;  /* 0x0000004500857308 */ /* 0x000e300000000800 */
[----:B------:R-:W0:Y:S08]  /*5260*/  MUFU.EX2 R134, R64 ;  /* 0x0000004000867308 */ /* 0x000e300000000800 */
[----:B------:R-:W0:Y:S08]  /*5270*/  MUFU.EX2 R148, R62 ;  /* 0x0000003e00947308 */ /* 0x000e300000000800 */
[----:B------:R-:W1:Y:S08]  /*5280*/  MUFU.EX2 R129, R74 ;  /* 0x0000004a00817308 */ /* 0x000e700000000800 */
[----:B------:R-:W2:Y:S01]  /*5290*/  MUFU.EX2 R128, R72 ;  /* 0x0000004800807308 */ /* 0x000ea20000000800 */
[----:B0-----:R-:W-:-:S07]  /*52a0*/  FADD R66, R131, R125 ;  /* 0x0000007d83427221 */ /* 0x001fce0000000000 */
[----:B------:R0:W2:Y:S01]  /*52b0*/  MUFU.EX2 R127, R68 ;  /* 0x00000044007f7308 */ /* 0x0000a20000000800 */
[----:B-1----:R-:W-:-:S07]  /*52c0*/  FADD R65, R135, R124 ;  /* 0x0000007c87417221 */ /* 0x002fce0000000000 */
[----:B------:R-:W1:Y:S01]  /*52d0*/  MUFU.EX2 R126, R63 ;  /* 0x0000003f007e7308 */ /* 0x000e620000000800 */
[----:B0-----:R-:W-:Y:S02]  /*52e0*/  FADD R68, R130, R106 ;  /* 0x0000006a82447221 */ /* 0x001fe40000000000 */
[----:B------:R-:W-:Y:S02]  /*52f0*/  FADD R64, R141, R107 ;  /* 0x0000006b8d407221 */ /* 0x000fe40000000000 */
[----:B------:R-:W-:Y:S02]  /*5300*/  FADD R68, R132, R68 ;  /* 0x0000004484447221 */ /* 0x000fe40000000000 */
[----:B------:R-:W-:Y:S02]  /*5310*/  FADD R66, R133, R66 ;  /* 0x0000004285427221 */ /* 0x000fe40000000000 */
[----:B------:R-:W-:Y:S02]  /*5320*/  FADD R65, R134, R65 ;  /* 0x0000004186417221 */ /* 0x000fe40000000000 */
[----:B------:R-:W-:-:S02]  /*5330*/  FADD R64, R148, R64 ;  /* 0x0000004094407221 */ /* 0x000fc40000000000 */
[----:B------:R-:W-:Y:S02]  /*5340*/  FADD R68, R129, R68 ;  /* 0x0000004481447221 */ /* 0x000fe40000000000 */
[----:B--2---:R-:W-:Y:S02]  /*5350*/  FADD R66, R128, R66 ;  /* 0x0000004280427221 */ /* 0x004fe40000000000 */
[----:B------:R-:W-:Y:S02]  /*5360*/  FADD R65, R127, R65 ;  /* 0x000000417f417221 */ /* 0x000fe40000000000 */
[----:B-1----:R-:W-:Y:S01]  /*5370*/  FADD R64, R126, R64 ;  /* 0x000000407e407221 */ /* 0x002fe20000000000 */
[----:B------:R-:W0:Y:S04]  /*5380*/  SHFL.BFLY PT, R69, R68, 0x2, 0x1f ;  /* 0x0c401f0044457f89 */ /* 0x000e2800000e0000 */
[----:B------:R-:W1:Y:S04]  /*5390*/  SHFL.BFLY PT, R67, R66, 0x2, 0x1f ;  /* 0x0c401f0042437f89 */ /* 0x000e6800000e0000 */
[----:B------:R-:W2:Y:S04]  /*53a0*/  SHFL.BFLY PT, R62, R65, 0x2, 0x1f ;  /* 0x0c401f00413e7f89 */ /* 0x000ea800000e0000 */
[----:B------:R-:W3:Y:S01]  /*53b0*/  SHFL.BFLY PT, R63, R64, 0x2, 0x1f ;  /* 0x0c401f00403f7f89 */ /* 0x000ee200000e0000 */
[----:B0-----:R-:W-:-:S02]  /*53c0*/  FADD R69, R68, R69 ;  /* 0x0000004544457221 */ /* 0x001fc40000000000 */
[----:B-1----:R-:W-:-:S03]  /*53d0*/  FADD R67, R66, R67 ;  /* 0x0000004342437221 */ /* 0x002fc60000000000 */
[----:B------:R-:W0:Y:S01]  /*53e0*/  SHFL.BFLY PT, R68, R69, 0x1, 0x1f ;  /* 0x0c201f0045447f89 */ /* 0x000e2200000e0000 */
[----:B--2---:R-:W-:-:S03]  /*53f0*/  FADD R62, R65, R62 ;  /* 0x0000003e413e7221 */ /* 0x004fc60000000000 */
[----:B------:R-:W1:Y:S01]  /*5400*/  SHFL.BFLY PT, R66, R67, 0x1, 0x1f ;  /* 0x0c201f0043427f89 */ /* 0x000e6200000e0000 */
[----:B---3--:R-:W-:-:S03]  /*5410*/  FADD R65, R64, R63 ;  /* 0x0000003f40417221 */ /* 0x008fc60000000000 */
[----:B------:R-:W2:Y:S04]  /*5420*/  SHFL.BFLY PT, R64, R62, 0x1, 0x1f ;  /* 0x0c201f003e407f89 */ /* 0x000ea800000e0000 */
[----:B------:R-:W3:Y:S01]  /*5430*/  SHFL.BFLY PT, R63, R65, 0x1, 0x1f ;  /* 0x0c201f00413f7f89 */ /* 0x000ee200000e0000 */
[----:B0-----:R-:W-:-:S03]  /*5440*/  FADD R68, R69, R68 ;  /* 0x0000004445447221 */ /* 0x001fc60000000000 */
[----:B------:R-:W-:Y:S01]  /*5450*/  BAR.SYNC.DEFER_BLOCKING 0x0 ;  /* 0x0000000000007b1d */ /* 0x000fe20000010000 */
[----:B-1----:R-:W-:Y:S02]  /*5460*/  FADD R66, R67, R66 ;  /* 0x0000004243427221 */ /* 0x002fe40000000000 */
[----:B--2---:R-:W-:Y:S02]  /*5470*/  FADD R64, R62, R64 ;  /* 0x000000403e407221 */ /* 0x004fe40000000000 */
[----:B---3--:R-:W-:Y:S01]  /*5480*/  FADD R63, R65, R63 ;  /* 0x0000003f413f7221 */ /* 0x008fe20000000000 */
[----:B------:R-:W-:Y:S04]  /*5490*/  @!P0 STS [R185], R68 ;  /* 0x00000044b9008388 */ /* 0x000fe80000000800 */
[----:B------:R-:W-:Y:S04]  /*54a0*/  @!P0 STS [R184], R66 ;  /* 0x00000042b8008388 */ /* 0x000fe80000000800 */
[----:B------:R-:W-:Y:S04]  /*54b0*/  @!P0 STS [R183], R64 ;  /* 0x00000040b7008388 */ /* 0x000fe80000000800 */
[----:B------:R-:W-:Y:S04]  /*54c0*/  @!P0 STS [R182], R63 ;  /* 0x0000003fb6008388 */ /* 0x000fe80000000800 */
[----:B------:R-:W-:Y:S06]  /*54d0*/  BAR.SYNC.DEFER_BLOCKING 0x0 ;  /* 0x0000000000007b1d */ /* 0x000fec0000010000 */
[----:B------:R-:W0:Y:S04]  /*54e0*/  LDS R62, [R200.X4] ;  /* 0x00000000c83e7984 */ /* 0x000e280000004800 */
[----:B0-----:R-:W0:Y:S02]  /*54f0*/  SHFL.BFLY PT, R63, R62, 0x2, 0x1f ;  /* 0x0c401f003e3f7f89 */ /* 0x001e2400000e0000 */
[----:B0-----:R-:W-:-:S05]  /*5500*/  FADD R62, R62, R63 ;  /* 0x0000003f3e3e7221 */ /* 0x001fca0000000000 */
[----:B------:R-:W0:Y:S02]  /*5510*/  SHFL.BFLY PT, R63, R62, 0x1, 0x1f ;  /* 0x0c201f003e3f7f89 */ /* 0x000e2400000e0000 */
[----:B0-----:R-:W-:-:S05]  /*5520*/  FADD R62, R62, R63 ;  /* 0x0000003f3e3e7221 */ /* 0x001fca0000000000 */
[----:B------:R0:W-:Y:S01]  /*5530*/  @!P0 STS [R200.X4], R62 ;  /* 0x0000003ec8008388 */ /* 0x0001e20000004800 */
[----:B------:R-:W-:-:S03]  /*5540*/  IMAD.WIDE R66, R7, 0x2, R146 ;  /* 0x0000000207427825 */ /* 0x000fc600078e0292 */
[----:B------:R-:W-:Y:S01]  /*5550*/  BAR.SYNC.DEFER_BLOCKING 0x0 ;  /* 0x0000000000007b1d */ /* 0x000fe20000010000 */
[----:B----4-:R-:W-:-:S04]  /*5560*/  IMAD.WIDE R64, R7, 0x2, R208 ;  /* 0x0000000207407825 */ /* 0x010fc800078e02d0 */
[----:B0-----:R-:W-:-:S04]  /*5570*/  IMAD.WIDE R62, R7, 0x2, R190 ;  /* 0x00000002073e7825 */ /* 0x001fc800078e02be */
[----:B------:R-:W-:-:S04]  /*5580*/  IMAD.WIDE R94, R7, 0x2, R94 ;  /* 0x00000002075e7825 */ /* 0x000fc800078e025e */
[----:B------:R-:W-:-:S04]  /*5590*/  IMAD.WIDE R98, R7, 0x2, R98 ;  /* 0x0000000207627825 */ /* 0x000fc800078e0262 */
[C---:B------:R-:W-:Y:S01]  /*55a0*/  IMAD.WIDE R70, R7.reuse, 0x2, R194 ;  /* 0x0000000207467825 */ /* 0x040fe200078e02c2 */
[----:B------:R0:W2:Y:S03]  /*55b0*/  LDG.E.U16 R72, [R66.64] ;  /* 0x0000000642487981 */ /* 0x0000a6000c1e1500 */
[C---:B------:R-:W-:Y:S01]  /*55c0*/  IMAD.WIDE R68, R7.reuse, 0x2, R150 ;  /* 0x0000000207447825 */ /* 0x040fe200078e0296 */
[----:B------:R1:W3:Y:S04]  /*55d0*/  LDG.E.U16 R63, [R62.64] ;  /* 0x000000063e3f7981 */ /* 0x0002e8000c1e1500 */
[----:B------:R4:W2:Y:S01]  /*55e0*/  LDG.E.U16 R64, [R64.64] ;  /* 0x0000000640407981 */ /* 0x0008a2000c1e1500 */
[----:B0-----:R-:W-:-:S03]  /*55f0*/  IMAD.WIDE R66, R7, 0x2, R100 ;  /* 0x0000000207427825 */ /* 0x001fc600078e0264 */
[----:B------:R0:W2:Y:S04]  /*5600*/  LDG.E.U16 R94, [R94.64] ;  /* 0x000000065e5e7981 */ /* 0x0000a8000c1e1500 */
[----:B-1----:R1:W2:Y:S04]  /*5610*/  LDG.E.U16 R62, [R66.64] ;  /* 0x00000006423e7981 */ /* 0x0022a8000c1e1500 */
[----:B----4-:R4:W2:Y:S04]  /*5620*/  LDG.E.U16 R65, [R98.64] ;  /* 0x0000000662417981 */ /* 0x0108a8000c1e1500 */
[----:B------:R4:W3:Y:S01]  /*5630*/  LDG.E.U16 R73, [R70.64] ;  /* 0x0000000646497981 */ /* 0x0008e2000c1e1500 */
[----:B-1----:R-:W-:-:S03]  /*5640*/  IMAD.WIDE R66, R7, 0x2, R136 ;  /* 0x0000000207427825 */ /* 0x002fc600078e0288 */
[----:B0-----:R0:W3:Y:S01]  /*5650*/  LDG.E.U16 R95, [R68.64] ;  /* 0x00000006445f7981 */ /* 0x0010e2000c1e1500 */
[----:B----4-:R-:W-:-:S03]  /*5660*/  IMAD.WIDE R98, R7, 0x2, R240 ;  /* 0x0000000207627825 */ /* 0x010fc600078e02f0 */
[----:B------:R1:W4:Y:S01]  /*5670*/  LDG.E.U16 R66, [R66.64] ;  /* 0x0000000642427981 */ /* 0x000322000c1e1500 */
[----:B------:R-:W-:-:S04]  /*5680*/  IMAD.WIDE R70, R7, 0x2, R142 ;  /* 0x0000000207467825 */ /* 0x000fc800078e028e */
[C---:B------:R-:W-:Y:S01]  /*5690*/  IMAD.WIDE R136, R7.reuse, 0x2, R104 ;  /* 0x0000000207887825 */ /* 0x040fe200078e0268 */
[----:B------:R1:W4:Y:S03]  /*56a0*/  LDG.E.U16 R101, [R70.64] ;  /* 0x0000000646657981 */ /* 0x000326000c1e1500 */
[C---:B0-----:R-:W-:Y:S01]  /*56b0*/  IMAD.WIDE R68, R7.reuse, 0x2, R138 ;  /* 0x0000000207447825 */ /* 0x041fe200078e028a */
[----:B-1----:R0:W4:Y:S03]  /*56c0*/  LDG.E.U16 R67, [R98.64] ;  /* 0x0000000662437981 */ /* 0x002126000c1e1500 */
[C---:B------:R-:W-:Y:S01]  /*56d0*/  IMAD.WIDE R104, R7.reuse, 0x2, R248 ;  /* 0x0000000207687825 */ /* 0x040fe200078e02f8 */
[----:B------:R1:W4:Y:S03]  /*56e0*/  LDG.E.U16 R100, [R136.64] ;  /* 0x0000000688647981 */ /* 0x000326000c1e1500 */
[C---:B------:R-:W-:Y:S01]  /*56f0*/  IMAD.WIDE R92, R7.reuse, 0x2, R204 ;  /* 0x00000002075c7825 */ /* 0x040fe200078e02cc */
[----:B------:R1:W4:Y:S03]  /*5700*/  LDG.E.U16 R71, [R68.64] ;  /* 0x0000000644477981 */ /* 0x000326000c1e1500 */
[C---:B0-----:R-:W-:Y:S01]  /*5710*/  IMAD.WIDE R98, R7.reuse, 0x2, R236 ;  /* 0x0000000207627825 */ /* 0x041fe200078e02ec */
[----:B------:R0:W4:Y:S03]  /*5720*/  LDG.E.U16 R70, [R104.64] ;  /* 0x0000000668467981 */ /* 0x000126000c1e1500 */
[C---:B------:R-:W-:Y:S01]  /*5730*/  IMAD.WIDE R74, R7.reuse, 0x2, R144 ;  /* 0x00000002074a7825 */ /* 0x040fe200078e0290 */
[----:B------:R0:W4:Y:S03]  /*5740*/  LDG.E.U16 R92, [R92.64] ;  /* 0x000000065c5c7981 */ /* 0x000126000c1e1500 */
[C---:B-1----:R-:W-:Y:S01]  /*5750*/  IMAD.WIDE R68, R7.reuse, 0x2, R244 ;  /* 0x0000000207447825 */ /* 0x042fe200078e02f4 */
[----:B------:R1:W4:Y:S03]  /*5760*/  LDG.E.U16 R99, [R98.64] ;  /* 0x0000000662637981 */ /* 0x000326000c1e1500 */
[C---:B0-----:R-:W-:Y:S01]  /*5770*/  IMAD.WIDE R104, R7.reuse, 0x2, R220 ;  /* 0x0000000207687825 */ /* 0x041fe200078e02dc */
[----:B------:R0:W4:Y:S03]  /*5780*/  LDG.E.U16 R75, [R74.64] ;  /* 0x000000064a4b7981 */ /* 0x000126000c1e1500 */
[C---:B------:R-:W-:Y:S01]  /*5790*/  IMAD.WIDE R142, R7.reuse, 0x2, R232 ;  /* 0x00000002078e7825 */ /* 0x040fe200078e02e8 */
[----:B------:R0:W4:Y:S03]  /*57a0*/  LDG.E.U16 R68, [R68.64] ;  /* 0x0000000644447981 */ /* 0x000126000c1e1500 */
[C---:B------:R-:W-:Y:S01]  /*57b0*/  IMAD.WIDE R138, R7.reuse, 0x2, R228 ;  /* 0x00000002078a7825 */ /* 0x040fe200078e02e4 */
[----:B-1----:R1:W4:Y:S03]  /*57c0*/  LDG.E.U16 R98, [R104.64] ;  /* 0x0000000668627981 */ /* 0x002326000c1e1500 */
[C---:B------:R-:W-:Y:S01]  /*57d0*/  IMAD.WIDE R136, R7.reuse, 0x2, R224 ;  /* 0x0000000207887825 */ /* 0x040fe200078e02e0 */
[----:B0-----:R0:W4:Y:S04]  /*57e0*/  LDG.E.U16 R74, [R138.64] ;  /* 0x000000068a4a7981 */ /* 0x001128000c1e1500 */
[----:B------:R0:W4:Y:S01]  /*57f0*/  LDG.E.U16 R69, [R142.64] ;  /* 0x000000068e457981 */ /* 0x000122000c1e1500 */
[----:B-1----:R-:W-:-:S03]  /*5800*/  IMAD.WIDE R104, R7, 0x2, R212 ;  /* 0x0000000207687825 */ /* 0x002fc600078e02d4 */
[----:B------:R1:W4:Y:S01]  /*5810*/  LDG.E.U16 R93, [R136.64] ;  /* 0x00000006885d7981 */ /* 0x000322000c1e1500 */
[----:B0-----:R-:W-:-:S03]  /*5820*/  IMAD.WIDE R138, R7, 0x2, R198 ;  /* 0x00000002078a7825 */ /* 0x001fc600078e02c6 */
[----:B------:R0:W4:Y:S01]  /*5830*/  LDG.E.U16 R104, [R104.64] ;  /* 0x0000000668687981 */ /* 0x000122000c1e1500 */
[----:B------:R-:W-:-:S03]  /*5840*/  IMAD.WIDE R142, R7, 0x2, R206 ;  /* 0x00000002078e7825 */ /* 0x000fc600078e02ce */
[----:B------:R0:W4:Y:S01]  /*5850*/  LDG.E.U16 R150, [R138.64] ;  /* 0x000000068a967981 */ /* 0x000122000c1e1500 */
[----:B-1----:R-:W-:-:S03]  /*5860*/  IMAD.WIDE R136, R7, 0x2, R202 ;  /* 0x0000000207887825 */ /* 0x002fc600078e02ca */
[----:B0-----:R0:W4:Y:S04]  /*5870*/  LDG.E.U16 R105, [R142.64] ;  /* 0x000000068e697981 */ /* 0x001128000c1e1500 */
[----:B------:R1:W4:Y:S01]  /*5880*/  LDG.E.U16 R149, [R136.64] ;  /* 0x0000000688957981 */ /* 0x000322000c1e1500 */
[----:B------:R-:W-:-:S04]  /*5890*/  IMAD.WIDE R138, R7, 0x2, R192 ;  /* 0x00000002078a7825 */ /* 0x000fc800078e02c0 */
[C---:B0-----:R-:W-:Y:S01]  /*58a0*/  IMAD.WIDE R142, R7.reuse, 0x2, R188 ;  /* 0x00000002078e7825 */ /* 0x041fe200078e02bc */
[----:B------:R0:W4:Y:S03]  /*58b0*/  LDG.E.U16 R190, [R138.64] ;  /* 0x000000068abe7981 */ /* 0x000126000c1e1500 */
[C---:B-1----:R-:W-:Y:S01]  /*58c0*/  IMAD.WIDE R136, R7.reuse, 0x2, R196 ;  /* 0x0000000207887825 */ /* 0x042fe200078e02c4 */
[----:B------:R1:W4:Y:S04]  /*58d0*/  LDG.E.U16 R191, [R142.64] ;  /* 0x000000068ebf7981 */ /* 0x000328000c1e1500 */
[----:B------:R1:W4:Y:S01]  /*58e0*/  LDG.E.U16 R151, [R136.64] ;  /* 0x0000000688977981 */ /* 0x000322000c1e1500 */
[----:B0-----:R-:W-:-:S04]  /*58f0*/  IMAD.WIDE R138, R7, 0x2, R176 ;  /* 0x00000002078a7825 */ /* 0x001fc800078e02b0 */
[C---:B-1----:R-:W-:Y:S01]  /*5900*/  IMAD.WIDE R142, R7.reuse, 0x2, R174 ;  /* 0x00000002078e7825 */ /* 0x042fe200078e02ae */
[----:B------:R0:W4:Y:S03]  /*5910*/  LDG.E.U16 R200, [R138.64] ;  /* 0x000000068ac87981 */ /* 0x000126000c1e1500 */
[C---:B------:R-:W-:Y:S01]  /*5920*/  IMAD.WIDE R136, R7.reuse, 0x2, R178 ;  /* 0x0000000207887825 */ /* 0x040fe200078e02b2 */
        /* <DEDUP_REMOVED lines=18> */
[----:B------:R1:W4:Y:S03]  /*5a50*/  LDG.E.U16 R222, [R142.64] ;  /* 0x000000068ede7981 */ /* 0x000326000c1e1500 */
[C---:B------:R-:W-:Y:S01]  /*5a60*/  IMAD.WIDE R102, R7.reuse, 0x2, R102 ;  /* 0x0000000207667825 */ /* 0x040fe200078e0266 */
[----:B------:R1:W4:Y:S03]  /*5a70*/  LDG.E.U16 R218, [R136.64] ;  /* 0x0000000688da7981 */ /* 0x000326000c1e1500 */
[----:B------:R-:W-:-:S02]  /*5a80*/  IMAD.WIDE R144, R7, 0x2, R216 ;  /* 0x0000000207907825 */ /* 0x000fc400078e02d8 */
[----:B------:R1:W4:Y:S02]  /*5a90*/  LDG.E.U16 R102, [R102.64] ;  /* 0x0000000666667981 */ /* 0x000324000c1e1500 */
[----:B0-----:R-:W-:-:S04]  /*5aa0*/  IMAD.WIDE R138, R7, 0x2, R44 ;  /* 0x00000002078a7825 */ /* 0x001fc800078e022c */
[C---:B-1----:R-:W-:Y:S01]  /*5ab0*/  IMAD.WIDE R136, R7.reuse, 0x2, R36 ;  /* 0x0000000207887825 */ /* 0x042fe200078e0224 */
[----:B------:R0:W4:Y:S03]  /*5ac0*/  LDG.E.U16 R226, [R138.64] ;  /* 0x000000068ae27981 */ /* 0x000126000c1e1500 */
[C---:B------:R-:W-:Y:S01]  /*5ad0*/  IMAD.WIDE R142, R7.reuse, 0x2, R52 ;  /* 0x00000002078e7825 */ /* 0x040fe200078e0234 */
[----:B------:R1:W4:Y:S04]  /*5ae0*/  LDG.E.U16 R103, [R144.64] ;  /* 0x0000000690677981 */ /* 0x000328000c1e1500 */
[----:B------:R1:W4:Y:S01]  /*5af0*/  LDG.E.U16 R223, [R136.64] ;  /* 0x0000000688df7981 */ /* 0x000322000c1e1500 */
[----:B0-----:R-:W-:-:S03]  /*5b00*/  IMAD.WIDE R138, R7, 0x2, R30 ;  /* 0x00000002078a7825 */ /* 0x001fc600078e021e */
[----:B------:R0:W4:Y:S01]  /*5b10*/  LDG.E.U16 R227, [R142.64] ;  /* 0x000000068ee37981 */ /* 0x000122000c1e1500 */
[----:B-1----:R-:W-:-:S03]  /*5b20*/  IMAD.WIDE R144, R7, 0x2, R186 ;  /* 0x0000000207907825 */ /* 0x002fc600078e02ba */
[----:B------:R1:W4:Y:S01]  /*5b30*/  LDG.E.U16 R231, [R138.64] ;  /* 0x000000068ae77981 */ /* 0x000322000c1e1500 */
[----:B------:R-:W-:-:S03]  /*5b40*/  IMAD.WIDE R136, R7, 0x2, R152 ;  /* 0x0000000207887825 */ /* 0x000fc600078e0298 */
[----:B------:R1:W4:Y:S01]  /*5b50*/  LDG.E.U16 R194, [R144.64] ;  /* 0x0000000690c27981 */ /* 0x000322000c1e1500 */
[----:B0-----:R-:W-:-:S03]  /*5b60*/  IMAD.WIDE R142, R7, 0x2, R32 ;  /* 0x00000002078e7825 */ /* 0x001fc600078e0220 */
[----:B------:R0:W4:Y:S01]  /*5b70*/  LDG.E.U16 R230, [R136.64] ;  /* 0x0000000688e67981 */ /* 0x000122000c1e1500 */
[----:B------:R-:W-:-:S03]  /*5b80*/  IMAD.WIDE R146, R7, 0x2, R180 ;  /* 0x0000000207927825 */ /* 0x000fc600078e02b4 */
[----:B------:R0:W4:Y:S01]  /*5b90*/  LDG.E.U16 R234, [R142.64] ;  /* 0x000000068eea7981 */ /* 0x000122000c1e1500 */
[----:B-1----:R-:W-:-:S03]  /*5ba0*/  IMAD.WIDE R144, R7, 0x2, R172 ;  /* 0x0000000207907825 */ /* 0x002fc600078e02ac */
[----:B------:R1:W4:Y:S01]  /*5bb0*/  LDG.E.U16 R147, [R146.64] ;  /* 0x0000000692937981 */ /* 0x000322000c1e1500 */
[----:B0-----:R-:W-:-:S03]  /*5bc0*/  IMAD.WIDE R136, R7, 0x2, R38 ;  /* 0x0000000207887825 */ /* 0x001fc600078e0226 */
[----:B------:R0:W4:Y:S01]  /*5bd0*/  LDG.E.U16 R204, [R144.64] ;  /* 0x0000000690cc7981 */ /* 0x000122000c1e1500 */
[----:B------:R-:W-:-:S03]  /*5be0*/  IMAD.WIDE R138, R7, 0x2, R46 ;  /* 0x00000002078a7825 */ /* 0x000fc600078e022e */
[----:B------:R0:W4:Y:S01]  /*5bf0*/  LDG.E.U16 R235, [R136.64] ;  /* 0x0000000688eb7981 */ /* 0x000122000c1e1500 */
[----:B------:R-:W-:-:S03]  /*5c00*/  IMAD.WIDE R142, R7, 0x2, R54 ;  /* 0x00000002078e7825 */ /* 0x000fc600078e0236 */
[----:B------:R1:W4:Y:S04]  /*5c10*/  LDG.E.U16 R238, [R138.64] ;  /* 0x000000068aee7981 */ /* 0x000328000c1e1500 */
[----:B------:R1:W4:Y:S01]  /*5c20*/  LDG.E.U16 R239, [R142.64] ;  /* 0x000000068eef7981 */ /* 0x000322000c1e1500 */
[----:B0-----:R-:W-:-:S03]  /*5c30*/  IMAD.WIDE R136, R7, 0x2, R40 ;  /* 0x0000000207887825 */ /* 0x001fc600078e0228 */
[----:B-1----:R-:W-:Y:S01]  /*5c40*/  LDS R146, [R18.X16] ;  /* 0x0000000012927984 */ /* 0x002fe2000000c800 */
[----:B------:R-:W-:-:S03]  /*5c50*/  IMAD.WIDE R138, R7, 0x2, R48 ;  /* 0x00000002078a7825 */ /* 0x000fc600078e0230 */
[----:B------:R0:W4:Y:S01]  /*5c60*/  LDG.E.U16 R242, [R136.64] ;  /* 0x0000000688f27981 */ /* 0x000122000c1e1500 */
[----:B------:R-:W-:-:S03]  /*5c70*/  IMAD.WIDE R142, R7, 0x2, R56 ;  /* 0x00000002078e7825 */ /* 0x000fc600078e0238 */
[----:B------:R1:W4:Y:S04]  /*5c80*/  LDG.E.U16 R243, [R138.64] ;  /* 0x000000068af37981 */ /* 0x000328000c1e1500 */
[----:B------:R1:W4:Y:S01]  /*5c90*/  LDG.E.U16 R246, [R142.64] ;  /* 0x000000068ef67981 */ /* 0x000322000c1e1500 */
[----:B0-----:R-:W-:-:S03]  /*5ca0*/  IMAD.WIDE R136, R7, 0x2, R158 ;  /* 0x0000000207887825 */ /* 0x001fc600078e029e */
[----:B------:R-:W-:Y:S01]  /*5cb0*/  LDS R145, [R19.X16] ;  /* 0x0000000013917984 */ /* 0x000fe2000000c800 */
[----:B-1----:R-:W-:-:S03]  /*5cc0*/  IMAD.WIDE R138, R7, 0x2, R26 ;  /* 0x00000002078a7825 */ /* 0x002fc600078e021a */
        /* <DEDUP_REMOVED lines=10> */
[----:B------:R1:W4:Y:S04]  /*5d70*/  LDG.E.U16 R142, [R142.64] ;  /* 0x000000068e8e7981 */ /* 0x000328000c1e1500 */
[----:B0-----:R-:W0:Y:S04]  /*5d80*/  LDS R137, [R210.X4] ;  /* 0x00000000d2897984 */ /* 0x001e280000004800 */
[----:B------:R-:W-:Y:S01]  /*5d90*/  BAR.SYNC.DEFER_BLOCKING 0x0 ;  /* 0x0000000000007b1d */ /* 0x000fe20000010000 */
[----:B-1----:R-:W-:-:S02]  /*5da0*/  LOP3.LUT R143, R0, 0x40, RZ, 0x3c, !PT ;  /* 0x00000040008f7812 */ /* 0x002fc400078e3cff */
[----:B------:R-:W-:-:S03]  /*5db0*/  LOP3.LUT R139, R0, 0x60, RZ, 0x3c, !PT ;  /* 0x00000060008b7812 */ /* 0x000fc600078e3cff */
[----:B--2---:R-:W-:Y:S04]  /*5dc0*/  STS.U16 [R0], R64 ;  /* 0x0000004000007388 */ /* 0x004fe80000000400 */
[----:B---3--:R-:W-:Y:S04]  /*5dd0*/  STS.U16 [R0+0x400], R63 ;  /* 0x0004003f00007388 */ /* 0x008fe80000000400 */
[----:B------:R-:W-:Y:S04]  /*5de0*/  STS.U16 [R0+0x800], R65 ;  /* 0x0008004100007388 */ /* 0x000fe80000000400 */
[----:B------:R-:W-:Y:S01]  /*5df0*/  STS.U16 [R0+0xc00], R62 ;  /* 0x000c003e00007388 */ /* 0x000fe20000000400 */
[----:B------:R-:W-:-:S02]  /*5e00*/  F2FP.PACK_AB R106, R106, R130 ;  /* 0x000000826a6a723e */ /* 0x000fc400000000ff */
[----:B------:R-:W-:Y:S02]  /*5e10*/  F2FP.PACK_AB R125, R125, R131 ;  /* 0x000000837d7d723e */ /* 0x000fe400000000ff */
[----:B------:R-:W-:Y:S01]  /*5e20*/  F2FP.PACK_AB R124, R124, R135 ;  /* 0x000000877c7c723e */ /* 0x000fe200000000ff */
[----:B----4-:R-:W-:Y:S04]  /*5e30*/  STS.U16 [R0+0x1000], R68 ;  /* 0x0010004400007388 */ /* 0x010fe80000000400 */
[----:B------:R-:W-:Y:S04]  /*5e40*/  STS.U16 [R0+0x1400], R74 ;  /* 0x0014004a00007388 */ /* 0x000fe80000000400 */
[----:B------:R-:W-:Y:S04]  /*5e50*/  STS.U16 [R0+0x1800], R104 ;  /* 0x0018006800007388 */ /* 0x000fe80000000400 */
[----:B------:R-:W-:Y:S01]  /*5e60*/  STS.U16 [R0+0x1c00], R151 ;  /* 0x001c009700007388 */ /* 0x000fe20000000400 */
[----:B------:R-:W-:-:S02]  /*5e70*/  F2FP.PACK_AB R107, R107, R141 ;  /* 0x0000008d6b6b723e */ /* 0x000fc400000000ff */
[----:B------:R-:W-:Y:S02]  /*5e80*/  F2FP.PACK_AB R129, R129, R132 ;  /* 0x000000848181723e */ /* 0x000fe400000000ff */
[----:B------:R-:W-:Y:S02]  /*5e90*/  F2FP.PACK_AB R128, R128, R133 ;  /* 0x000000858080723e */ /* 0x000fe400000000ff */
[----:B------:R-:W-:Y:S01]  /*5ea0*/  F2FP.PACK_AB R127, R127, R134 ;  /* 0x000000867f7f723e */ /* 0x000fe200000000ff */
        /* <DEDUP_REMOVED lines=55> */
[----:B------:R1:W-:Y:S01]  /*6220*/  STS.U16 [R139+0x3f00], R142 ;  /* 0x003f008e8b007388 */ /* 0x0003e20000000400 */
[----:B------:R-:W-:-:S03]  /*6230*/  F2FP.PACK_AB R126, R126, R148 ;  /* 0x000000947e7e723e */ /* 0x000fc600000000ff */
[----:B------:R-:W-:Y:S01]  /*6240*/  STS [R13+0x6000], R106 ;  /* 0x0060006a0d007388 */ /* 0x000fe20000000800 */
[----:B-1----:R-:W-:-:S03]  /*6250*/  LOP3.LUT R139, R13, 0x40, RZ, 0x3c, !PT ;  /* 0x000000400d8b7812 */ /* 0x002fc600078e3cff */
[----:B------:R-:W-:Y:S04]  /*6260*/  STS [R13+0x6400], R125 ;  /* 0x0064007d0d007388 */ /* 0x000fe80000000800 */
[----:B------:R-:W-:Y:S04]  /*6270*/  STS [R13+0x6800], R124 ;  /* 0x0068007c0d007388 */ /* 0x000fe80000000800 */
[----:B------:R-:W-:Y:S04]  /*6280*/  STS [R13+0x6c00], R107 ;  /* 0x006c006b0d007388 */ /* 0x000fe80000000800 */
[----:B------:R-:W-:Y:S04]  /*6290*/  STS [R139+0x6000], R129 ;  /* 0x006000818b007388 */ /* 0x000fe80000000800 */
[----:B------:R1:W-:Y:S04]  /*62a0*/  STS [R139+0x6400], R128 ;  /* 0x006400808b007388 */ /* 0x0003e80000000800 */
[----:B------:R-:W-:Y:S04]  /*62b0*/  STS [R139+0x6800], R127 ;  /* 0x0068007f8b007388 */ /* 0x000fe80000000800 */
[----:B------:R2:W-:Y:S04]  /*62c0*/  STS [R139+0x6c00], R126 ;  /* 0x006c007e8b007388 */ /* 0x0005e80000000800 */
[----:B------:R-:W-:Y:S01]  /*62d0*/  BAR.SYNC.DEFER_BLOCKING 0x0 ;  /* 0x0000000000007b1d */ /* 0x000fe20000010000 */
[----:B------:R-:W-:-:S02]  /*62e0*/  FADD R61, -R3, R61 ;  /* 0x0000003d033d7221 */ /* 0x000fc40000000100 */
[----:B------:R-:W-:Y:S02]  /*62f0*/  FADD R60, -R4, R60 ;  /* 0x0000003c043c7221 */ /* 0x000fe40000000100 */
[----:B------:R-:W-:Y:S02]  /*6300*/  FMUL R61, R61, 1.4426950216293334961 ;  /* 0x3fb8aa3b3d3d7820 */ /* 0x000fe40000400000 */
[----:B------:R-:W-:Y:S02]  /*6310*/  FMUL R60, R60, 1.4426950216293334961 ;  /* 0x3fb8aa3b3c3c7820 */ /* 0x000fe40000400000 */
[----:B------:R-:W1:Y:S08]  /*6320*/  MUFU.EX2 R210, R61 ;  /* 0x0000003d00d27308 */ /* 0x000e700000000800 */
[----:B------:R3:W4:Y:S01]  /*6330*/  MUFU.EX2 R141, R60 ;  /* 0x0000003c008d7308 */ /* 0x0007220000000800 */
[----:B------:R-:W-:Y:S04]  /*6340*/  LDSM.16.M88.4 R92, [R23+0x6000] ;  /* 0x00600000175c783b */ /* 0x000fe80000000200 */
[----:B------:R-:W2:Y:S04]  /*6350*/  LDSM.16.M88.4 R72, [R12] ;  /* 0x000000000c48783b */ /* 0x000ea80000000200 */
[----:B------:R-:W2:Y:S04]  /*6360*/  LDSM.16.M88.4 R68, [R12+0x1000] ;  /* 0x001000000c44783b */ /* 0x000ea80000000200 */
[----:B---3--:R-:W3:Y:S04]  /*6370*/  LDSM.16.M88.4 R60, [R12+0x2000] ;  /* 0x002000000c3c783b */ /* 0x008ee80000000200 */
[----:B------:R-:W3:Y:S04]  /*6380*/  LDSM.16.M88.4 R64, [R12+0x3000] ;  /* 0x003000000c40783b */ /* 0x000ee80000000200 */
[----:B------:R-:W3:Y:S01]  /*6390*/  LDSM.16.M88.4 R100, [R23+0x6800] ;  /* 0x006800001764783b */ /* 0x000ee20000000200 */
[----:B------:R-:W-:-:S02]  /*63a0*/  FADD R142, -R5, R97 ;  /* 0x00000061058e7221 */ /* 0x000fc40000000100 */
[----:B-1----:R-:W-:Y:S02]  /*63b0*/  FMUL R128, R210, R88 ;  /* 0x00000058d2807220 */ /* 0x002fe40000400000 */
[----:B------:R-:W-:Y:S02]  /*63c0*/  FADD R88, -R6, R96 ;  /* 0x0000006006587221 */ /* 0x000fe40000000100 */
[----:B------:R-:W-:Y:S02]  /*63d0*/  FMUL R142, R142, 1.4426950216293334961 ;  /* 0x3fb8aa3b8e8e7820 */ /* 0x000fe40000400000 */
[----:B------:R-:W-:Y:S02]  /*63e0*/  FMUL R88, R88, 1.4426950216293334961 ;  /* 0x3fb8aa3b58587820 */ /* 0x000fe40000400000 */
[C---:B0-----:R-:W-:Y:S02]  /*63f0*/  FFMA R2, R210.reuse, R2, R137 ;  /* 0x00000002d2027223 */ /* 0x041fe40000000089 */
[----:B------:R-:W-:Y:S01]  /*6400*/  FMUL R129, R210, R89 ;  /* 0x00000059d2817220 */ /* 0x000fe20000400000 */
[----:B------:R-:W0:Y:S01]  /*6410*/  MUFU.EX2 R142, R142 ;  /* 0x0000008e008e7308 */ /* 0x000e220000000800 */
[----:B----4-:R-:W-:-:S02]  /*6420*/  FMUL R130, R141, R90 ;  /* 0x0000005a8d827220 */ /* 0x010fc40000400000 */
[C---:B------:R-:W-:Y:S02]  /*6430*/  FMUL R131, R141.reuse, R91 ;  /* 0x0000005b8d837220 */ /* 0x040fe40000400000 */
[C---:B------:R-:W-:Y:S02]  /*6440*/  FMUL R136, R210.reuse, R84 ;  /* 0x00000054d2887220 */ /* 0x040fe40000400000 */
[C---:B------:R-:W-:Y:S01]  /*6450*/  FMUL R137, R210.reuse, R85 ;  /* 0x00000055d2897220 */ /* 0x040fe20000400000 */
[----:B------:R1:W4:Y:S01]  /*6460*/  MUFU.EX2 R143, R88 ;  /* 0x00000058008f7308 */ /* 0x0003220000000800 */
[C---:B------:R-:W-:Y:S02]  /*6470*/  FMUL R138, R141.reuse, R86 ;  /* 0x000000568d8a7220 */ /* 0x040fe40000400000 */
[----:B--2---:R-:W-:Y:S02]  /*6480*/  FMUL R139, R141, R87 ;  /* 0x000000578d8b7220 */ /* 0x004fe40000400000 */
[----:B------:R-:W-:-:S02]  /*6490*/  FMUL R132, R210, R80 ;  /* 0x00000050d2847220 */ /* 0x000fc40000400000 */
[C---:B------:R-:W-:Y:S02]  /*64a0*/  FMUL R133, R210.reuse, R81 ;  /* 0x00000051d2857220 */ /* 0x040fe40000400000 */
[C---:B------:R-:W-:Y:S02]  /*64b0*/  FMUL R134, R141.reuse, R82 ;  /* 0x000000528d867220 */ /* 0x040fe40000400000 */
[C---:B------:R-:W-:Y:S02]  /*64c0*/  FMUL R135, R141.reuse, R83 ;  /* 0x000000538d877220 */ /* 0x040fe40000400000 */
[C---:B------:R-:W-:Y:S02]  /*64d0*/  FMUL R76, R210.reuse, R76 ;  /* 0x0000004cd24c7220 */ /* 0x040fe40000400000 */
[----:B------:R-:W-:Y:S02]  /*64e0*/  FMUL R77, R210, R77 ;  /* 0x0000004dd24d7220 */ /* 0x000fe40000400000 */
[----:B------:R-:W-:-:S02]  /*64f0*/  FMUL R78, R141, R78 ;  /* 0x0000004e8d4e7220 */ /* 0x000fc40000400000 */
[----:B------:R-:W-:Y:S01]  /*6500*/  FMUL R79, R141, R79 ;  /* 0x0000004f8d4f7220 */ /* 0x000fe20000400000 */
[----:B------:R-:W-:Y:S01]  /*6510*/  LOP3.LUT R104, R23, 0x20, RZ, 0x3c, !PT ;  /* 0x0000002017687812 */ /* 0x000fe200078e3cff */
[C---:B------:R-:W-:Y:S04]  /*6520*/  HMMA.16816.F32 R128, R92.reuse, R72, R128 ;  /* 0x000000485c80723c */ /* 0x040fe80000001880 */
[----:B-1----:R-:W1:Y:S04]  /*6530*/  LDSM.16.M88.4 R88, [R104+0x6000] ;  /* 0x006000006858783b */ /* 0x002e680000000200 */
[C---:B------:R-:W-:Y:S08]  /*6540*/  HMMA.16816.F32 R136, R92.reuse, R68, R136 ;  /* 0x000000445c88723c */ /* 0x040ff00000001888 */
[C---:B---3--:R-:W-:Y:S08]  /*6550*/  HMMA.16816.F32 R132, R92.reuse, R60, R132 ;  /* 0x0000003c5c84723c */ /* 0x048ff00000001884 */
[----:B------:R-:W-:Y:S01]  /*6560*/  HMMA.16816.F32 R76, R92, R64, R76 ;  /* 0x000000405c4c723c */ /* 0x000fe2000000184c */
[----:B------:R-:W2:Y:S01]  /*6570*/  LDSM.16.M88.4 R92, [R104+0x6800] ;  /* 0x00680000685c783b */ /* 0x000ea20000000200 */
[----:B0-----:R-:W-:-:S02]  /*6580*/  FMUL R80, R142, R108 ;  /* 0x0000006c8e507220 */ /* 0x001fc40000400000 */
[C---:B------:R-:W-:Y:S02]  /*6590*/  FMUL R81, R142.reuse, R109 ;  /* 0x0000006d8e517220 */ /* 0x040fe40000400000 */
[C---:B----4-:R-:W-:Y:S02]  /*65a0*/  FMUL R82, R143.reuse, R110 ;  /* 0x0000006e8f527220 */ /* 0x050fe40000400000 */
[C---:B------:R-:W-:Y:S02]  /*65b0*/  FMUL R83, R143.reuse, R111 ;  /* 0x0000006f8f537220 */ /* 0x040fe40000400000 */
[C---:B------:R-:W-:Y:S02]  /*65c0*/  FMUL R84, R142.reuse, R112 ;  /* 0x000000708e547220 */ /* 0x040fe40000400000 */
[----:B------:R-:W-:Y:S02]  /*65d0*/  FMUL R85, R142, R113 ;  /* 0x000000718e557220 */ /* 0x000fe40000400000 */
[----:B------:R-:W-:-:S02]  /*65e0*/  FMUL R86, R143, R114 ;  /* 0x000000728f567220 */ /* 0x000fc40000400000 */
[C---:B------:R-:W-:Y:S02]  /*65f0*/  FMUL R87, R143.reuse, R115 ;  /* 0x000000738f577220 */ /* 0x040fe40000400000 */
[C---:B------:R-:W-:Y:S02]  /*6600*/  FMUL R96, R142.reuse, R116 ;  /* 0x000000748e607220 */ /* 0x040fe40000400000 */
[C---:B------:R-:W-:Y:S02]  /*6610*/  FMUL R97, R142.reuse, R117 ;  /* 0x000000758e617220 */ /* 0x040fe40000400000 */
[C---:B------:R-:W-:Y:S02]  /*6620*/  FMUL R98, R143.reuse, R118 ;  /* 0x000000768f627220 */ /* 0x040fe40000400000 */
[----:B------:R-:W-:Y:S02]  /*6630*/  FMUL R99, R143, R119 ;  /* 0x000000778f637220 */ /* 0x000fe40000400000 */
[----:B------:R-:W-:-:S02]  /*6640*/  FMUL R120, R142, R120 ;  /* 0x000000788e787220 */ /* 0x000fc40000400000 */
[----:B------:R-:W-:Y:S02]  /*6650*/  FMUL R121, R142, R121 ;  /* 0x000000798e797220 */ /* 0x000fe40000400000 */
[C---:B------:R-:W-:Y:S02]  /*6660*/  FMUL R122, R143.reuse, R122 ;  /* 0x0000007a8f7a7220 */ /* 0x040fe40000400000 */
[----:B------:R-:W-:Y:S01]  /*6670*/  FMUL R123, R143, R123 ;  /* 0x0000007b8f7b7220 */ /* 0x000fe20000400000 */
[----:B------:R-:W-:Y:S01]  /*6680*/  HMMA.16816.F32 R80, R100, R72, R80 ;  /* 0x000000486450723c */ /* 0x000fe20000001850 */
[----:B------:R-:W-:Y:S02]  /*6690*/  LOP3.LUT R124, R23, 0x40, RZ, 0x3c, !PT ;  /* 0x00000040177c7812 */ /* 0x000fe400078e3cff */
[----:B------:R-:W-:-:S03]  /*66a0*/  LOP3.LUT R125, R12, 0x40, RZ, 0x3c, !PT ;  /* 0x000000400c7d7812 */ /* 0x000fc600078e3cff */
[----:B------:R-:W-:Y:S02]  /*66b0*/  LDSM.16.M88.4 R104, [R124+0x6000] ;  /* 0x006000007c68783b */ /* 0x000fe40000000200 */
[C---:B------:R-:W-:Y:S02]  /*66c0*/  HMMA.16816.F32 R84, R100.reuse, R68, R84 ;  /* 0x000000446454723c */ /* 0x040fe40000001854 */
[----:B------:R-:W0:Y:S04]  /*66d0*/  LDSM.16.M88.4 R108, [R125] ;  /* 0x000000007d6c783b */ /* 0x000e280000000200 */
[----:B------:R-:W3:Y:S02]  /*66e0*/  LDSM.16.M88.4 R112, [R125+0x1000] ;  /* 0x001000007d70783b */ /* 0x000ee40000000200 */
[C---:B------:R-:W-:Y:S02]  /*66f0*/  HMMA.16816.F32 R96, R100.reuse, R60, R96 ;  /* 0x0000003c6460723c */ /* 0x040fe40000001860 */
[----:B------:R-:W4:Y:S06]  /*6700*/  LDSM.16.M88.4 R116, [R125+0x2000] ;  /* 0x002000007d74783b */ /* 0x000f2c0000000200 */
[----:B------:R-:W-:Y:S01]  /*6710*/  HMMA.16816.F32 R100, R100, R64, R120 ;  /* 0x000000406464723c */ /* 0x000fe20000001878 */
[----:B------:R-:W0:Y:S04]  /*6720*/  LDSM.16.M88.4 R120, [R125+0x3000] ;  /* 0x003000007d78783b */ /* 0x000e280000000200 */
[----:B------:R-:W0:Y:S01]  /*6730*/  LDSM.16.M88.4 R124, [R124+0x6800] ;  /* 0x006800007c7c783b */ /* 0x000e220000000200 */
[----:B------:R-:W-:-:S02]  /*6740*/  LOP3.LUT R147, R23, 0x60, RZ, 0x3c, !PT ;  /* 0x0000006017937812 */ /* 0x000fc400078e3cff */
[C---:B-1----:R-:W-:Y:S08]  /*6750*/  HMMA.16816.F32 R128, R88.reuse, R74, R128 ;  /* 0x0000004a5880723c */ /* 0x042ff00000001880 */
[C---:B------:R-:W-:Y:S08]  /*6760*/  HMMA.16816.F32 R136, R88.reuse, R70, R136 ;  /* 0x000000465888723c */ /* 0x040ff00000001888 */
[C---:B------:R-:W-:Y:S08]  /*6770*/  HMMA.16816.F32 R132, R88.reuse, R62, R132 ;  /* 0x0000003e5884723c */ /* 0x040ff00000001884 */
[----:B------:R-:W-:Y:S08]  /*6780*/  HMMA.16816.F32 R76, R88, R66, R76 ;  /* 0x00000042584c723c */ /* 0x000ff0000000184c */
[C---:B--2---:R-:W-:Y:S08]  /*6790*/  HMMA.16816.F32 R80, R92.reuse, R74, R80 ;  /* 0x0000004a5c50723c */ /* 0x044ff00000001850 */
[C---:B------:R-:W-:Y:S08]  /*67a0*/  HMMA.16816.F32 R84, R92.reuse, R70, R84 ;  /* 0x000000465c54723c */ /* 0x040ff00000001854 */
[C---:B------:R-:W-:Y:S01]  /*67b0*/  HMMA.16816.F32 R96, R92.reuse, R62, R96 ;  /* 0x0000003e5c60723c */ /* 0x040fe20000001860 */
[----:B------:R-:W-:Y:S07]  /*67c0*/  LDSM.16.M88.4 R60, [R147+0x6800] ;  /* 0x00680000933c783b */ /* 0x000fee0000000200 */
[----:B------:R-:W-:Y:S01]  /*67d0*/  HMMA.16816.F32 R100, R92, R66, R100 ;  /* 0x000000425c64723c */ /* 0x000fe20000001864 */
[----:B------:R1:W2:Y:S04]  /*67e0*/  LDSM.16.M88.4 R64, [R147+0x6000] ;  /* 0x006000009340783b */ /* 0x0002a80000000200 */
[----:B-1----:R-:W1:Y:S03]  /*67f0*/  S2R R147, SR_CTAID.X ;  /* 0x0000000000937919 */ /* 0x002e660000002500 */
[C---:B0-----:R-:W-:Y:S08]  /*6800*/  HMMA.16816.F32 R128, R104.reuse, R108, R128 ;  /* 0x0000006c6880723c */ /* 0x041ff00000001880 */
[C---:B---3--:R-:W-:Y:S08]  /*6810*/  HMMA.16816.F32 R136, R104.reuse, R112, R136 ;  /* 0x000000706888723c */ /* 0x048ff00000001888 */
[C---:B----4-:R-:W-:Y:S08]  /*6820*/  HMMA.16816.F32 R132, R104.reuse, R116, R132 ;  /* 0x000000746884723c */ /* 0x050ff00000001884 */
[----:B------:R-:W-:Y:S01]  /*6830*/  HMMA.16816.F32 R76, R104, R120, R76 ;  /* 0x00000078684c723c */ /* 0x000fe2000000184c */
[----:B-1----:R-:W-:-:S07]  /*6840*/  IMAD.SHL.U32 R147, R147, 0x20, RZ ;  /* 0x0000002093937824 */ /* 0x002fce00078e00ff */
[C---:B------:R-:W-:Y:S08]  /*6850*/  HMMA.16816.F32 R68, R124.reuse, R108, R80 ;  /* 0x0000006c7c44723c */ /* 0x040ff00000001850 */
[C---:B------:R-:W-:Y:S08]  /*6860*/  HMMA.16816.F32 R72, R124.reuse, R112, R84 ;  /* 0x000000707c48723c */ /* 0x040ff00000001854 */
[C---:B------:R-:W-:Y:S08]  /*6870*/  HMMA.16816.F32 R96, R124.reuse, R116, R96 ;  /* 0x000000747c60723c */ /* 0x040ff00000001860 */
[----:B------:R-:W-:Y:S01]  /*6880*/  HMMA.16816.F32 R100, R124, R120, R100 ;  /* 0x000000787c64723c */ /* 0x000fe20000001864 */
[----:B------:R-:W-:Y:S01]  /*6890*/  UIADD3 UR4, UR4, 0x40, URZ ;  /* 0x0000004004047890 */ /* 0x000fe2000fffe03f */
[----:B------:R-:W-:-:S05]  /*68a0*/  IADD3 R147, R147, 0x20, RZ ;  /* 0x0000002093937810 */ /* 0x000fca0007ffe0ff */
[----:B------:R-:W-:Y:S01]  /*68b0*/  ISETP.LE.AND P1, PT, R147, UR4, PT ;  /* 0x0000000493007c0c */ /* 0x000fe2000bf23270 */
[----:B--2---:R-:W-:Y:S01]  /*68c0*/  HMMA.16816.F32 R88, R64, R110, R128 ;  /* 0x0000006e4058723c */ /* 0x004fe20000001880 */
[----:B------:R-:W-:-:S07]  /*68d0*/  FFMA R8, R141, R8, R146 ;  /* 0x000000088d087223 */ /* 0x000fce0000000092 */
[----:B------:R-:W-:Y:S01]  /*68e0*/  HMMA.16816.F32 R84, R64, R114, R136 ;  /* 0x000000724054723c */ /* 0x000fe20000001888 */
[----:B------:R-:W-:-:S07]  /*68f0*/  FFMA R9, R142, R9, R145 ;  /* 0x000000098e097223 */ /* 0x000fce0000000091 */
[----:B------:R-:W-:Y:S01]  /*6900*/  HMMA.16816.F32 R80, R64, R118, R132 ;  /* 0x000000764050723c */ /* 0x000fe20000001884 */
[----:B------:R-:W-:-:S07]  /*6910*/  FFMA R140, R143, R140, R144 ;  /* 0x0000008c8f8c7223 */ /* 0x000fce0000000090 */
[----:B------:R-:W-:Y:S08]  /*6920*/  HMMA.16816.F32 R76, R64, R122, R76 ;  /* 0x0000007a404c723c */ /* 0x000ff0000000184c */
[C---:B------:R-:W-:Y:S08]  /*6930*/  HMMA.16816.F32 R108, R60.reuse, R110, R68 ;  /* 0x0000006e3c6c723c */ /* 0x040ff00000001844 */
[C---:B------:R-:W-:Y:S08]  /*6940*/  HMMA.16816.F32 R112, R60.reuse, R114, R72 ;  /* 0x000000723c70723c */ /* 0x040ff00000001848 */
[C---:B------:R-:W-:Y:S08]  /*6950*/  HMMA.16816.F32 R116, R60.reuse, R118, R96 ;  /* 0x000000763c74723c */ /* 0x040ff00000001860 */
[----:B------:R-:W-:Y:S01]  /*6960*/  HMMA.16816.F32 R120, R60, R122, R100 ;  /* 0x0000007a3c78723c */ /* 0x000fe20000001864 */
[----:B------:R-:W-:Y:S01]  /*6970*/  IMAD.MOV.U32 R97, RZ, RZ, R5 ;  /* 0x000000ffff617224 */ /* 0x000fe200078e0005 */
[----:B------:R-:W-:-:S05]  /*6980*/  MOV R96, R6 ;  /* 0x0000000600607202 */ /* 0x000fca0000000f00 */
[----:B------:R-:W-:Y:S01]  /*6990*/  IMAD.MOV.U32 R60, RZ, RZ, 0x40 ;  /* 0x00000040ff3c7424 */ /* 0x000fe200078e00ff */
[----:B------:R-:W-:-:S03]  /*69a0*/  MOV R61, R3 ;  /* 0x00000003003d7202 */ /* 0x000fc60000000f00 */
[C---:B------:R-:W-:Y:S02]  /*69b0*/  IMAD R7, R60.reuse, c[0x0][0x1b4], R7 ;  /* 0x00006d003c077a24 */ /* 0x040fe400078e0207 */
[----:B------:R-:W-:Y:S02]  /*69c0*/  IMAD R22, R60, c[0x0][0x1a4], R22 ;  /* 0x000069003c167a24 */ /* 0x000fe400078e0216 */
[----:B------:R-:W-:Y:S01]  /*69d0*/  IMAD.MOV.U32 R60, RZ, RZ, R4 ;  /* 0x000000ffff3c7224 */ /* 0x000fe200078e0004 */
[----:B------:R-:W-:Y:S01]  /*69e0*/  @P1 CALL.REL.NOINC `(.L_x_0) ;  /* 0x0000001000001944 */ /* 0x000fe20003c00000 */
[----:B------:R-:W-:Y:S05]  /*69f0*/  BRA `(.L_x_1) ;  /* 0xffffc9f000007947 */ /* 0x000fea000383ffff */
.L_x_0:
[----:B------:R-:W0:Y:S01]  /*6a00*/  S2R R63, SR_TID.X ;  /* 0x00000000003f7919 */ /* 0x000e220000002100 */
[----:B------:R-:W-:Y:S01]  /*6a10*/  IMAD.MOV.U32 R93, RZ, RZ, c[0x0][0x1c8] ;  /* 0x00007200ff5d7624 */ /* 0x000fe200078e00ff */
[----:B------:R-:W-:Y:S01]  /*6a20*/  MOV R103, R8 ;  /* 0x0000000800677202 */ /* 0x000fe20000000f00 */
[----:B------:R-:W-:Y:S01]  /*6a30*/  IMAD.MOV.U32 R137, RZ, RZ, R2 ;  /* 0x000000ffff897224 */ /* 0x000fe200078e0002 */
[----:B------:R-:W1:Y:S01]  /*6a40*/  S2R R139, SR_TID.X ;  /* 0x00000000008b7919 */ /* 0x000e620000002100 */
[----:B------:R-:W-:Y:S01]  /*6a50*/  IMAD.MOV.U32 R131, RZ, RZ, R86 ;  /* 0x000000ffff837224 */ /* 0x000fe200078e0056 */
[----:B------:R-:W-:Y:S01]  /*6a60*/  MOV R124, R81 ;  /* 0x00000051007c7202 */ /* 0x000fe20000000f00 */
[----:B------:R-:W-:Y:S01]  /*6a70*/  FMUL R2, R137, 8388608 ;  /* 0x4b00000089027820 */ /* 0x000fe20000400000 */
[----:B------:R-:W2:Y:S01]  /*6a80*/  S2R R64, SR_TID.X ;  /* 0x0000000000407919 */ /* 0x000ea20000002100 */
[----:B------:R-:W-:Y:S01]  /*6a90*/  FMUL R8, R103, 8388608 ;  /* 0x4b00000067087820 */ /* 0x000fe20000400000 */
[----:B------:R-:W-:Y:S01]  /*6aa0*/  FSETP.GEU.AND P5, PT, R140, 1.175494350822287508e-38, PT ;  /* 0x008000008c00780b */ /* 0x000fe20003fae000 */
[----:B------:R-:W-:Y:S01]  /*6ab0*/  IMAD.MOV.U32 R86, RZ, RZ, R9 ;  /* 0x000000ffff567224 */ /* 0x000fe200078e0009 */
[----:B------:R-:W3:Y:S01]  /*6ac0*/  S2R R136, SR_CTAID.X ;  /* 0x0000000000887919 */ /* 0x000ee20000002500 */
[----:B------:R-:W-:Y:S01]  /*6ad0*/  IMAD.MOV.U32 R125, RZ, RZ, R83 ;  /* 0x000000ffff7d7224 */ /* 0x000fe200078e0053 */
[----:B------:R-:W-:Y:S01]  /*6ae0*/  MOV R129, R87 ;  /* 0x0000005700817202 */ /* 0x000fe20000000f00 */
[----:B------:R-:W-:Y:S01]  /*6af0*/  FMUL R9, R86, 8388608 ;  /* 0x4b00000056097820 */ /* 0x000fe20000400000 */
[----:B------:R-:W4:Y:S01]  /*6b00*/  S2R R138, SR_CTAID.Y ;  /* 0x00000000008a7919 */ /* 0x000f220000002600 */
[----:B------:R-:W-:Y:S01]  /*6b10*/  IMAD.MOV.U32 R106, RZ, RZ, R76 ;  /* 0x000000ffff6a7224 */ /* 0x000fe200078e004c */
[----:B------:R-:W-:Y:S01]  /*6b20*/  MOV R107, R78 ;  /* 0x0000004e006b7202 */ /* 0x000fe20000000f00 */
[----:B------:R-:W-:Y:S01]  /*6b30*/  IMAD.MOV.U32 R127, RZ, RZ, R82 ;  /* 0x000000ffff7f7224 */ /* 0x000fe200078e0052 */
[----:B------:R-:W-:Y:S01]  /*6b40*/  MOV R132, R89 ;  /* 0x0000005900847202 */ /* 0x000fe20000000f00 */
[----:B------:R-:W-:Y:S01]  /*6b50*/  IMAD.MOV.U32 R104, RZ, RZ, R77 ;  /* 0x000000ffff687224 */ /* 0x000fe200078e004d */
[----:B------:R-:W-:Y:S01]  /*6b60*/  MOV R130, R84 ;  /* 0x0000005400827202 */ /* 0x000fe20000000f00 */
[----:B------:R-:W-:Y:S01]  /*6b70*/  IMAD.MOV.U32 R105, RZ, RZ, R79 ;  /* 0x000000ffff697224 */ /* 0x000fe200078e004f */
[----:B0-----:R-:W-:Y:S01]  /*6b80*/  SHF.R.U32.HI R62, RZ, 0x5, R63 ;  /* 0x00000005ff3e7819 */ /* 0x001fe2000001163f */
[----:B------:R-:W-:Y:S01]  /*6b90*/  IMAD.SHL.U32 R63, R63, 0x8, RZ ;  /* 0x000000083f3f7824 */ /* 0x000fe200078e00ff */
[----:B------:R-:W-:Y:S01]  /*6ba0*/  FSEL R84, RZ, -23, P5 ;  /* 0xc1b80000ff547808 */ /* 0x000fe20002800000 */
[----:B------:R-:W-:Y:S01]  /*6bb0*/  IMAD.MOV.U32 R128, RZ, RZ, R85 ;  /* 0x000000ffff807224 */ /* 0x000fe200078e0055 */
[----:B------:R-:W-:Y:S01]  /*6bc0*/  SGXT.U32 R62, R62, 0x2 ;  /* 0x000000023e3e781a */ /* 0x000fe20000000000 */
[C---:B-1----:R-:W-:Y:S01]  /*6bd0*/  IMAD.SHL.U32 R0, R139.reuse, 0x4, RZ ;  /* 0x000000048b007824 */ /* 0x042fe200078e00ff */
[--C-:B------:R-:W-:Y:S01]  /*6be0*/  SHF.R.S32.HI R13, RZ, 0x4, R139.reuse ;  /* 0x00000004ff0d7819 */ /* 0x100fe2000001148b */
[----:B------:R-:W-:Y:S01]  /*6bf0*/  IMAD.SHL.U32 R11, R139, 0x10, RZ ;  /* 0x000000108b0b7824 */ /* 0x000fe200078e00ff */
[----:B--2---:R-:W-:Y:S01]  /*6c00*/  LOP3.LUT R65, R64, 0x7f, RZ, 0xc0, !PT ;  /* 0x0000007f40417812 */ /* 0x004fe200078ec0ff */
[----:B------:R-:W-:Y:S01]  /*6c10*/  IMAD R62, R62, c[0x0][0x1c8], RZ ;  /* 0x000072003e3e7a24 */ /* 0x000fe200078e02ff */
[----:B------:R-:W-:Y:S01]  /*6c20*/  LOP3.LUT R64, R64, 0x60, RZ, 0xc0, !PT ;  /* 0x0000006040407812 */ /* 0x000fe200078ec0ff */
[----:B------:R-:W-:Y:S01]  /*6c30*/  IMAD.MOV.U32 R126, RZ, RZ, R80 ;  /* 0x000000ffff7e7224 */ /* 0x000fe200078e0050 */
[----:B------:R-:W-:Y:S01]  /*6c40*/  LOP3.LUT R0, R0, 0x38, RZ, 0xc0, !PT ;  /* 0x0000003800007812 */ /* 0x000fe200078ec0ff */
[C---:B------:R-:W-:Y:S01]  /*6c50*/  IMAD R16, R93.reuse, 0x4, R62 ;  /* 0x000000045d107824 */ /* 0x040fe200078e023e */
[----:B---3--:R-:W-:Y:S01]  /*6c60*/  SHF.L.U32 R136, R136, 0x5, RZ ;  /* 0x0000000588887819 */ /* 0x008fe200000006ff */
[----:B------:R-:W-:Y:S01]  /*6c70*/  IMAD.MOV.U32 R135, RZ, RZ, R90 ;  /* 0x000000ffff877224 */ /* 0x000fe200078e005a */
[----:B------:R-:W-:Y:S01]  /*6c80*/  SHF.R.U32.HI R14, RZ, 0x1, R139 ;  /* 0x00000001ff0e7819 */ /* 0x000fe2000001168b */
[----:B------:R-:W-:Y:S01]  /*6c90*/  IMAD R75, R64, 0x10, R0 ;  /* 0x00000010404b7824 */ /* 0x000fe200078e0200 */
[----:B------:R-:W-:Y:S01]  /*6ca0*/  LEA R17, R93, R16, 0x2 ;  /* 0x000000105d117211 */ /* 0x000fe200078e10ff */
[----:B----4-:R-:W-:Y:S01]  /*6cb0*/  IMAD R7, R138, c[0x0][0x1c0], RZ ;  /* 0x000070008a077a24 */ /* 0x010fe200078e02ff */
[----:B------:R-:W-:Y:S01]  /*6cc0*/  LOP3.LUT R0, R63, 0x180, RZ, 0xc0, !PT ;  /* 0x000001803f007812 */ /* 0x000fe200078ec0ff */
[----:B------:R-:W-:Y:S01]  /*6cd0*/  IMAD.MOV.U32 R134, RZ, RZ, R88 ;  /* 0x000000ffff867224 */ /* 0x000fe200078e0058 */
[----:B------:R-:W-:Y:S01]  /*6ce0*/  SHF.L.U32 R12, R139, 0x9, RZ ;  /* 0x000000098b0c7819 */ /* 0x000fe200000006ff */
[----:B------:R-:W-:Y:S01]  /*6cf0*/  IMAD R18, R93, 0x4, R17 ;  /* 0x000000045d127824 */ /* 0x000fe200078e0211 */
[----:B------:R-:W-:Y:S01]  /*6d00*/  LOP3.LUT R28, R0, 0x48, R139, 0xf8, !PT ;  /* 0x00000048001c7812 */ /* 0x000fe200078ef88b */
[----:B------:R-:W-:Y:S01]  /*6d10*/  IMAD.MOV.U32 R133, RZ, RZ, R91 ;  /* 0x000000ffff857224 */ /* 0x000fe200078e005b */
[----:B------:R-:W-:Y:S01]  /*6d20*/  SGXT R0, R13, 0x1 ;  /* 0x000000010d00781a */ /* 0x000fe20000000200 */
[----:B------:R-:W-:Y:S01]  /*6d30*/  BAR.SYNC.DEFER_BLOCKING 0x0 ;  /* 0x0000000000007b1d */ /* 0x000fe20000010000 */
[----:B------:R-:W-:-:S02]  /*6d40*/  LEA R19, R93, R18, 0x2 ;  /* 0x000000125d137211 */ /* 0x000fc400078e10ff */
[----:B------:R-:W-:Y:S02]  /*6d50*/  LOP3.LUT R13, R11, 0x70, RZ, 0xc0, !PT ;  /* 0x000000700b0d7812 */ /* 0x000fe400078ec0ff */
[----:B------:R-:W-:Y:S01]  /*6d60*/  LOP3.LUT R136, R136, 0x1f, R139, 0xf8, !PT ;  /* 0x0000001f88887812 */ /* 0x000fe200078ef88b */
[----:B------:R-:W-:Y:S01]  /*6d70*/  IMAD R20, R93, 0x4, R19 ;  /* 0x000000045d147824 */ /* 0x000fe200078e0213 */
[----:B------:R-:W-:Y:S02]  /*6d80*/  LOP3.LUT R14, R14, 0xc, RZ, 0xc0, !PT ;  /* 0x0000000c0e0e7812 */ /* 0x000fe400078ec0ff */
[----:B------:R-:W-:Y:S01]  /*6d90*/  SHF.L.U32 R10, R139, 0x6, RZ ;  /* 0x000000068b0a7819 */ /* 0x000fe200000006ff */
[----:B------:R-:W-:Y:S01]  /*6da0*/  IMAD R21, R93, 0x4, R20 ;  /* 0x000000045d157824 */ /* 0x000fe200078e0214 */
[----:B------:R-:W-:Y:S02]  /*6db0*/  LOP3.LUT R11, R0, 0x840, RZ, 0xc0, !PT ;  /* 0x00000840000b7812 */ /* 0x000fe400078ec0ff */
[----:B------:R-:W-:Y:S01]  /*6dc0*/  LOP3.LUT R15, R13, 0x1800, R12, 0xf8, !PT ;  /* 0x000018000d0f7812 */ /* 0x000fe200078ef80c */
[----:B------:R-:W-:Y:S01]  /*6dd0*/  IMAD R22, R93, 0x4, R21 ;  /* 0x000000045d167824 */ /* 0x000fe200078e0215 */
[----:B------:R-:W-:Y:S01]  /*6de0*/  IADD3 R0, R13, R14, RZ ;  /* 0x0000000e0d007210 */ /* 0x000fe20007ffe0ff */
[----:B------:R-:W-:Y:S01]  /*6df0*/  IMAD R12, R136, c[0x0][0x1c4], RZ ;  /* 0x00007100880c7a24 */ /* 0x000fe200078e02ff */
[----:B------:R-:W-:Y:S01]  /*6e00*/  LOP3.LUT R14, R11, 0x40, R10, 0x78, !PT ;  /* 0x000000400b0e7812 */ /* 0x000fe200078e780a */
[----:B------:R-:W-:Y:S01]  /*6e10*/  IMAD R23, R93, 0x4, R22 ;  /* 0x000000045d177824 */ /* 0x000fe200078e0216 */
[----:B------:R-:W-:Y:S01]  /*6e20*/  ISETP.GE.U32.AND P0, PT, R65, 0x20, PT ;  /* 0x000000204100780c */ /* 0x000fe20003f06070 */
[----:B------:R-:W-:Y:S01]  /*6e30*/  IMAD.SHL.U32 R10, R7, 0x2, RZ ;  /* 0x00000002070a7824 */ /* 0x000fe200078e00ff */
[----:B------:R-:W-:Y:S01]  /*6e40*/  SHF.L.U32 R13, R12, 0x1, RZ ;  /* 0x000000010c0d7819 */ /* 0x000fe200000006ff */
[----:B------:R-:W-:Y:S01]  /*6e50*/  IMAD R24, R93, 0x4, R23 ;  /* 0x000000045d187824 */ /* 0x000fe200078e0217 */
[----:B------:R-:W-:Y:S01]  /*6e60*/  LOP3.LUT R139, R139, 0x1c, RZ, 0xc0, !PT ;  /* 0x0000001c8b8b7812 */ /* 0x000fe200078ec0ff */
[----:B------:R-:W-:Y:S01]  /*6e70*/  IMAD.HI R11, R7, 0x2, RZ ;  /* 0x00000002070b7827 */ /* 0x000fe200078e02ff */
[----:B------:R-:W-:-:S02]  /*6e80*/  IADD3 R31, P1, P2, R13, c[0x0][0x178], R10 ;  /* 0x00005e000d1f7a10 */ /* 0x000fc40007a3e00a */
[----:B------:R-:W-:Y:S01]  /*6e90*/  LOP3.LUT R7, R15, R28, RZ, 0x3c, !PT ;  /* 0x0000001c0f077212 */ /* 0x000fe200078e3cff */
[----:B------:R-:W-:Y:S01]  /*6ea0*/  IMAD R25, R93, 0x4, R24 ;  /* 0x000000045d197824 */ /* 0x000fe200078e0218 */
[----:B------:R-:W-:Y:S01]  /*6eb0*/  LEA R10, P3, R17, R31, 0x1 ;  /* 0x0000001f110a7211 */ /* 0x000fe200078608ff */
[----:B------:R-:W-:-:S04]  /*6ec0*/  IMAD.HI R12, R12, 0x2, RZ ;  /* 0x000000020c0c7827 */ /* 0x000fc800078e02ff */
[----:B------:R-:W-:Y:S01]  /*6ed0*/  IMAD R26, R93, 0x4, R25 ;  /* 0x000000045d1a7824 */ /* 0x000fe200078e0219 */
[----:B------:R-:W-:Y:S01]  /*6ee0*/  IADD3.X R95, R12, c[0x0][0x17c], R11, P1, P2 ;  /* 0x00005f000c5f7a10 */ /* 0x000fe20000fe440b */
[----:B------:R-:W-:Y:S01]  /*6ef0*/  IMAD.IADD R75, R75, 0x1, R14 ;  /* 0x000000014b4b7824 */ /* 0x000fe200078e020e */
[-C--:B------:R-:W-:Y:S02]  /*6f00*/  LEA R12, P2, R16, R31.reuse, 0x1 ;  /* 0x0000001f100c7211 */ /* 0x080fe400078408ff */
[C---:B------:R-:W-:Y:S02]  /*6f10*/  LEA R27, R93.reuse, R26, 0x2 ;  /* 0x0000001a5d1b7211 */ /* 0x040fe400078e10ff */
[----:B------:R-:W-:Y:S02]  /*6f20*/  LEA R14, P1, R62, R31, 0x1 ;  /* 0x0000001f3e0e7211 */ /* 0x000fe400078208ff */
[-C--:B------:R-:W-:Y:S01]  /*6f30*/  LEA.HI.X.SX32 R13, R16, R95.reuse, 0x1, P2 ;  /* 0x0000005f100d7211 */ /* 0x080fe200010f0eff */
[----:B------:R-:W-:Y:S01]  /*6f40*/  IMAD R28, R93, 0x4, R27 ;  /* 0x000000045d1c7824 */ /* 0x000fe200078e021b */
[----:B------:R-:W-:-:S02]  /*6f50*/  LEA.HI.X.SX32 R15, R62, R95, 0x1, P1 ;  /* 0x0000005f3e0f7211 */ /* 0x000fc400008f0eff */
[C---:B------:R-:W-:Y:S01]  /*6f60*/  LEA R72, P1, R18.reuse, R31, 0x1 ;  /* 0x0000001f12487211 */ /* 0x040fe200078208ff */
[----:B------:R-:W-:Y:S01]  /*6f70*/  IMAD R29, R93, 0x4, R28 ;  /* 0x000000045d1d7824 */ /* 0x000fe200078e021c */
[-C--:B------:R-:W-:Y:S02]  /*6f80*/  LEA.HI.X.SX32 R11, R17, R95.reuse, 0x1, P3 ;  /* 0x0000005f110b7211 */ /* 0x080fe400018f0eff */
[----:B------:R-:W-:Y:S02]  /*6f90*/  LEA.HI.X.SX32 R73, R18, R95, 0x1, P1 ;  /* 0x0000005f12497211 */ /* 0x000fe400008f0eff */
[----:B------:R-:W-:Y:S02]  /*6fa0*/  LEA R16, R93, R29, 0x2 ;  /* 0x0000001d5d107211 */ /* 0x000fe400078e10ff */
[-C--:B------:R-:W-:Y:S02]  /*6fb0*/  LEA R70, P1, R19, R31.reuse, 0x1 ;  /* 0x0000001f13467211 */ /* 0x080fe400078208ff */
[----:B------:R-:W-:Y:S01]  /*6fc0*/  LEA R68, P2, R20, R31, 0x1 ;  /* 0x0000001f14447211 */ /* 0x000fe200078408ff */
[----:B------:R-:W-:Y:S01]  /*6fd0*/  IMAD R17, R93, 0x4, R16 ;  /* 0x000000045d117824 */ /* 0x000fe200078e0210 */
[----:B------:R-:W-:-:S02]  /*6fe0*/  LEA.HI.X.SX32 R71, R19, R95, 0x1, P1 ;  /* 0x0000005f13477211 */ /* 0x000fc400008f0eff */
[----:B------:R-:W-:Y:S01]  /*6ff0*/  LEA R66, P3, R21, R31, 0x1 ;  /* 0x0000001f15427211 */ /* 0x000fe200078608ff */
[----:B------:R-:W-:Y:S01]  /*7000*/  IMAD R18, R93, 0x4, R17 ;  /* 0x000000045d127824 */ /* 0x000fe200078e0211 */
[-C--:B------:R-:W-:Y:S02]  /*7010*/  LEA.HI.X.SX32 R69, R20, R95.reuse, 0x1, P2 ;  /* 0x0000005f14457211 */ /* 0x080fe400010f0eff */
[----:B------:R-:W-:Y:S02]  /*7020*/  LEA.HI.X.SX32 R67, R21, R95, 0x1, P3 ;  /* 0x0000005f15437211 */ /* 0x000fe400018f0eff */
[C---:B------:R-:W-:Y:S02]  /*7030*/  LEA R19, R93.reuse, R18, 0x2 ;  /* 0x000000125d137211 */ /* 0x040fe400078e10ff */
[-C--:B------:R-:W-:Y:S02]  /*7040*/  LEA R60, P3, R24, R31.reuse, 0x1 ;  /* 0x0000001f183c7211 */ /* 0x080fe400078608ff */
[----:B------:R-:W-:Y:S01]  /*7050*/  LEA R64, P1, R22, R31, 0x1 ;  /* 0x0000001f16407211 */ /* 0x000fe200078208ff */
[----:B------:R-:W-:Y:S01]  /*7060*/  IMAD R20, R93, 0x4, R19 ;  /* 0x000000045d147824 */ /* 0x000fe200078e0213 */
[----:B------:R-:W-:-:S02]  /*7070*/  LEA.HI.X.SX32 R61, R24, R95, 0x1, P3 ;  /* 0x0000005f183d7211 */ /* 0x000fc400018f0eff */
[----:B------:R-:W-:Y:S01]  /*7080*/  LEA.HI.X.SX32 R65, R22, R95, 0x1, P1 ;  /* 0x0000005f16417211 */ /* 0x000fe200008f0eff */
[----:B------:R-:W-:Y:S01]  /*7090*/  IMAD R21, R93, 0x4, R20 ;  /* 0x000000045d157824 */ /* 0x000fe200078e0214 */
[-C--:B------:R-:W-:Y:S02]  /*70a0*/  LEA R54, P3, R27, R31.reuse, 0x1 ;  /* 0x0000001f1b367211 */ /* 0x080fe400078608ff */
[----:B------:R-:W-:Y:S02]  /*70b0*/  LEA R62, P2, R23, R31, 0x1 ;  /* 0x0000001f173e7211 */ /* 0x000fe400078408ff */
[----:B------:R-:W-:Y:S02]  /*70c0*/  LEA R22, R93, R21, 0x2 ;  /* 0x000000155d167211 */ /* 0x000fe400078e10ff */
[-C--:B------:R-:W-:Y:S02]  /*70d0*/  LEA.HI.X.SX32 R55, R27, R95.reuse, 0x1, P3 ;  /* 0x0000005f1b377211 */ /* 0x080fe400018f0eff */
[----:B------:R-:W-:Y:S01]  /*70e0*/  LEA.HI.X.SX32 R63, R23, R95, 0x1, P2 ;  /* 0x0000005f173f7211 */ /* 0x000fe200010f0eff */
[----:B------:R-:W-:Y:S01]  /*70f0*/  IMAD R23, R93, 0x4, R22 ;  /* 0x000000045d177824 */ /* 0x000fe200078e0216 */
[----:B------:R-:W-:-:S02]  /*7100*/  LEA R58, P1, R25, R31, 0x1 ;  /* 0x0000001f193a7211 */ /* 0x000fc400078208ff */
[C---:B------:R-:W-:Y:S02]  /*7110*/  LEA R50, P3, R16.reuse, R31, 0x1 ;  /* 0x0000001f10327211 */ /* 0x040fe400078608ff */
[-C--:B------:R-:W-:Y:S02]  /*7120*/  LEA.HI.X.SX32 R59, R25, R95.reuse, 0x1, P1 ;  /* 0x0000005f193b7211 */ /* 0x080fe400008f0eff */
[----:B------:R-:W-:Y:S01]  /*7130*/  LEA.HI.X.SX32 R51, R16, R95, 0x1, P3 ;  /* 0x0000005f10337211 */ /* 0x000fe200018f0eff */
[----:B------:R-:W-:Y:S01]  /*7140*/  IMAD R16, R93, 0x4, R23 ;  /* 0x000000045d107824 */ /* 0x000fe200078e0217 */
[-C--:B------:R-:W-:Y:S02]  /*7150*/  LEA R48, P1, R28, R31.reuse, 0x1 ;  /* 0x0000001f1c307211 */ /* 0x080fe400078208ff */
[----:B------:R-:W-:Y:S02]  /*7160*/  LEA R56, P2, R26, R31, 0x1 ;  /* 0x0000001f1a387211 */ /* 0x000fe400078408ff */
[----:B------:R-:W-:-:S02]  /*7170*/  LEA.HI.X.SX32 R49, R28, R95, 0x1, P1 ;  /* 0x0000005f1c317211 */ /* 0x000fc400008f0eff */
[----:B------:R-:W-:Y:S02]  /*7180*/  LEA R44, P1, R17, R31, 0x1 ;  /* 0x0000001f112c7211 */ /* 0x000fe400078208ff */
[----:B------:R-:W-:Y:S02]  /*7190*/  LEA R24, R93, R16, 0x2 ;  /* 0x000000105d187211 */ /* 0x000fe400078e10ff */
[----:B------:R-:W-:Y:S02]  /*71a0*/  LEA.HI.X.SX32 R57, R26, R95, 0x1, P2 ;  /* 0x0000005f1a397211 */ /* 0x000fe400010f0eff */
[----:B------:R-:W-:Y:S02]  /*71b0*/  LEA R52, P2, R29, R31, 0x1 ;  /* 0x0000001f1d347211 */ /* 0x000fe400078408ff */
[-C--:B------:R-:W-:Y:S01]  /*71c0*/  LEA.HI.X.SX32 R45, R17, R95.reuse, 0x1, P1 ;  /* 0x0000005f112d7211 */ /* 0x080fe200008f0eff */
[----:B------:R-:W-:Y:S01]  /*71d0*/  IMAD R17, R93, 0x4, R24 ;  /* 0x000000045d117824 */ /* 0x000fe200078e0218 */
[----:B------:R-:W-:-:S02]  /*71e0*/  LEA.HI.X.SX32 R53, R29, R95, 0x1, P2 ;  /* 0x0000005f1d357211 */ /* 0x000fc400010f0eff */
[-C--:B------:R-:W-:Y:S01]  /*71f0*/  LEA R40, P2, R18, R31.reuse, 0x1 ;  /* 0x0000001f12287211 */ /* 0x080fe200078408ff */
[----:B------:R-:W-:Y:S01]  /*7200*/  IMAD R25, R93, 0x4, R17 ;  /* 0x000000045d197824 */ /* 0x000fe200078e0211 */
[----:B------:R-:W-:Y:S02]  /*7210*/  LEA R32, P1, R20, R31, 0x1 ;  /* 0x0000001f14207211 */ /* 0x000fe400078208ff */
[----:B------:R-:W-:Y:S02]  /*7220*/  LEA.HI.X.SX32 R41, R18, R95, 0x1, P2 ;  /* 0x0000005f12297211 */ /* 0x000fe400010f0eff */
[-C--:B------:R-:W-:Y:S02]  /*7230*/  LEA R36, P3, R19, R31.reuse, 0x1 ;  /* 0x0000001f13247211 */ /* 0x080fe400078608ff */
[----:B------:R-:W-:Y:S02]  /*7240*/  LEA R28, P2, R21, R31, 0x1 ;  /* 0x0000001f151c7211 */ /* 0x000fe400078408ff */
[----:B------:R-:W-:-:S02]  /*7250*/  LEA.HI.X.SX32 R33, R20, R95, 0x1, P1 ;  /* 0x0000005f14217211 */ /* 0x000fc400008f0eff */
[----:B------:R-:W-:Y:S02]  /*7260*/  LEA R20, R93, R25, 0x2 ;  /* 0x000000195d147211 */ /* 0x000fe400078e10ff */
[-C--:B------:R-:W-:Y:S02]  /*7270*/  LEA.HI.X.SX32 R37, R19, R95.reuse, 0x1, P3 ;  /* 0x0000005f13257211 */ /* 0x080fe400018f0eff */
[----:B------:R-:W-:Y:S01]  /*7280*/  LEA.HI.X.SX32 R29, R21, R95, 0x1, P2 ;  /* 0x0000005f151d7211 */ /* 0x000fe200010f0eff */
[C---:B------:R-:W-:Y:S01]  /*7290*/  IMAD R21, R93.reuse, 0x4, R20 ;  /* 0x000000045d157824 */ /* 0x040fe200078e0214 */
[-C--:B------:R-:W-:Y:S02]  /*72a0*/  LEA R26, P3, R22, R31.reuse, 0x1 ;  /* 0x0000001f161a7211 */ /* 0x080fe400078608ff */
[----:B------:R-:W-:Y:S01]  /*72b0*/  LEA R18, P2, R16, R31, 0x1 ;  /* 0x0000001f10127211 */ /* 0x000fe200078408ff */
[----:B------:R-:W-:Y:S01]  /*72c0*/  IMAD R74, R93, 0x4, R21 ;  /* 0x000000045d4a7824 */ /* 0x000fe200078e0215 */
[----:B------:R-:W-:-:S02]  /*72d0*/  LEA.HI.X.SX32 R27, R22, R95, 0x1, P3 ;  /* 0x0000005f161b7211 */ /* 0x000fc400018f0eff */
[----:B------:R-:W-:Y:S02]  /*72e0*/  LEA.HI.X.SX32 R19, R16, R95, 0x1, P2 ;  /* 0x0000005f10137211 */ /* 0x000fe400010f0eff */
[CC--:B------:R-:W-:Y:S02]  /*72f0*/  LEA R46, P3, R24.reuse, R31.reuse, 0x1 ;  /* 0x0000001f182e7211 */ /* 0x0c0fe400078608ff */
[-C--:B------:R-:W-:Y:S02]  /*7300*/  LEA R38, P2, R25, R31.reuse, 0x1 ;  /* 0x0000001f19267211 */ /* 0x080fe400078408ff */
[----:B------:R-:W-:Y:S02]  /*7310*/  LEA R22, P1, R23, R31, 0x1 ;  /* 0x0000001f17167211 */ /* 0x000fe400078208ff */
[-C--:B------:R-:W-:Y:S02]  /*7320*/  LEA.HI.X.SX32 R47, R24, R95.reuse, 0x1, P3 ;  /* 0x0000005f182f7211 */ /* 0x080fe400018f0eff */
[----:B------:R-:W-:-:S02]  /*7330*/  LEA.HI.X.SX32 R39, R25, R95, 0x1, P2 ;  /* 0x0000005f19277211 */ /* 0x000fc400010f0eff */
[-C--:B------:R-:W-:Y:S02]  /*7340*/  LEA R34, P3, R20, R31.reuse, 0x1 ;  /* 0x0000001f14227211 */ /* 0x080fe400078608ff */
[----:B------:R-:W-:Y:S02]  /*7350*/  LEA R24, P2, R74, R31, 0x1 ;  /* 0x0000001f4a187211 */ /* 0x000fe400078408ff */
[----:B------:R-:W-:Y:S02]  /*7360*/  LEA R92, R93, R74, 0x2 ;  /* 0x0000004a5d5c7211 */ /* 0x000fe400078e10ff */
[----:B------:R-:W-:Y:S02]  /*7370*/  LEA.HI.X.SX32 R23, R23, R95, 0x1, P1 ;  /* 0x0000005f17177211 */ /* 0x000fe400008f0eff */
[----:B------:R-:W-:Y:S01]  /*7380*/  LEA R42, P1, R17, R31, 0x1 ;  /* 0x0000001f112a7211 */ /* 0x000fe200078208ff */
[----:B------:R-:W-:Y:S01]  /*7390*/  IMAD R93, R93, 0x4, R92 ;  /* 0x000000045d5d7824 */ /* 0x000fe200078e025c */
[----:B------:R-:W-:-:S02]  /*73a0*/  LEA.HI.X.SX32 R35, R20, R95, 0x1, P3 ;  /* 0x0000005f14237211 */ /* 0x000fc400018f0eff */
[----:B------:R-:W-:Y:S02]  /*73b0*/  LEA.HI.X.SX32 R25, R74, R95, 0x1, P2 ;  /* 0x0000005f4a197211 */ /* 0x000fe400010f0eff */
[C---:B------:R-:W-:Y:S02]  /*73c0*/  LEA R16, P3, R92.reuse, R31, 0x1 ;  /* 0x0000001f5c107211 */ /* 0x040fe400078608ff */
[----:B------:R-:W-:Y:S02]  /*73d0*/  FSETP.GEU.AND P2, PT, R137, 1.175494350822287508e-38, PT ;  /* 0x008000008900780b */ /* 0x000fe40003f4e000 */
[-C--:B------:R-:W-:Y:S02]  /*73e0*/  LEA.HI.X.SX32 R43, R17, R95.reuse, 0x1, P1 ;  /* 0x0000005f112b7211 */ /* 0x080fe400008f0eff */
[----:B------:R-:W-:Y:S02]  /*73f0*/  LEA.HI.X.SX32 R17, R92, R95, 0x1, P3 ;  /* 0x0000005f5c117211 */ /* 0x000fe400018f0eff */
[----:B------:R-:W-:-:S02]  /*7400*/  FSEL R2, R2, R137, !P2 ;  /* 0x0000008902027208 */ /* 0x000fc40005000000 */
[----:B------:R-:W-:Y:S02]  /*7410*/  FSETP.GEU.AND P3, PT, R103, 1.175494350822287508e-38, PT ;  /* 0x008000006700780b */ /* 0x000fe40003f6e000 */
[-C--:B------:R-:W-:Y:S02]  /*7420*/  LEA R30, P1, R21, R31.reuse, 0x1 ;  /* 0x0000001f151e7211 */ /* 0x080fe400078208ff */
[----:B------:R-:W-:Y:S02]  /*7430*/  IADD3 R74, R2, -0x3f3504f3, RZ ;  /* 0xc0cafb0d024a7810 */ /* 0x000fe40007ffe0ff */
[----:B------:R-:W-:Y:S02]  /*7440*/  LEA R20, P4, R93, R31, 0x1 ;  /* 0x0000001f5d147211 */ /* 0x000fe400078808ff */
[----:B------:R-:W-:Y:S02]  /*7450*/  FSEL R8, R8, R103, !P3 ;  /* 0x0000006708087208 */ /* 0x000fe40005800000 */
[----:B------:R-:W-:-:S02]  /*7460*/  LEA.HI.X.SX32 R31, R21, R95, 0x1, P1 ;  /* 0x0000005f151f7211 */ /* 0x000fc400008f0eff */
[----:B------:R-:W-:Y:S02]  /*7470*/  LOP3.LUT R81, R74, 0xff800000, RZ, 0xc0, !PT ;  /* 0xff8000004a517812 */ /* 0x000fe400078ec0ff */
[----:B------:R-:W-:Y:S02]  /*7480*/  LEA.HI.X.SX32 R21, R93, R95, 0x1, P4 ;  /* 0x0000005f5d157211 */ /* 0x000fe400020f0eff */
[----:B------:R-:W-:Y:S01]  /*7490*/  IADD3 R74, R8, -0x3f3504f3, RZ ;  /* 0xc0cafb0d084a7810 */ /* 0x000fe20007ffe0ff */
[----:B------:R0:W1:Y:S01]  /*74a0*/  I2F R77, R81 ;  /* 0x00000051004d7306 */ /* 0x0000620000201400 */
[----:B------:R-:W-:Y:S02]  /*74b0*/  FSETP.GEU.AND P4, PT, R86, 1.175494350822287508e-38, PT ;  /* 0x008000005600780b */ /* 0x000fe40003f8e000 */
[----:B------:R-:W-:Y:S01]  /*74c0*/  LOP3.LUT R83, R74, 0xff800000, RZ, 0xc0, !PT ;  /* 0xff8000004a537812 */ /* 0x000fe200078ec0ff */
[----:B------:R-:W-:Y:S01]  /*74d0*/  FMUL R74, R140, 8388608 ;  /* 0x4b0000008c4a7820 */ /* 0x000fe20000400000 */
[----:B------:R-:W-:-:S02]  /*74e0*/  FSEL R9, R9, R86, !P4 ;  /* 0x0000005609097208 */ /* 0x000fc40006000000 */
[----:B------:R-:W-:Y:S01]  /*74f0*/  FSETP.GT.AND P1, PT, |R140|, 8.50705917302346158658e+37, PT ;  /* 0x7e8000008c00780b */ /* 0x000fe20003f24200 */
[----:B------:R2:W3:Y:S01]  /*7500*/  I2F R79, R83 ;  /* 0x00000053004f7306 */ /* 0x0004e20000201400 */
[----:B------:R-:W-:Y:S01]  /*7510*/  IADD3 R76, R9, -0x3f3504f3, RZ ;  /* 0xc0cafb0d094c7810 */ /* 0x000fe20007ffe0ff */
[----:B0-----:R-:W-:Y:S01]  /*7520*/  IMAD.IADD R81, R2, 0x1, -R81 ;  /* 0x0000000102517824 */ /* 0x001fe200078e0a51 */
[----:B------:R-:W-:Y:S02]  /*7530*/  FSEL R74, R74, R140, !P5 ;  /* 0x0000008c4a4a7208 */ /* 0x000fe40006800000 */
[----:B------:R-:W-:Y:S01]  /*7540*/  LOP3.LUT R82, R76, 0xff800000, RZ, 0xc0, !PT ;  /* 0xff8000004c527812 */ /* 0x000fe200078ec0ff */
[----:B------:R-:W-:Y:S01]  /*7550*/  FADD R81, R81, -1 ;  /* 0xbf80000051517421 */ /* 0x000fe20000000000 */
[----:B------:R-:W-:Y:S02]  /*7560*/  IADD3 R76, R74, -0x3f3504f3, RZ ;  /* 0xc0cafb0d4a4c7810 */ /* 0x000fe40007ffe0ff */
[----:B------:R-:W0:Y:S01]  /*7570*/  I2F R85, R82 ;  /* 0x0000005200557306 */ /* 0x000e220000201400 */
[----:B------:R-:W-:Y:S01]  /*7580*/  FSEL R78, RZ, -23, P3 ;  /* 0xc1b80000ff4e7808 */ /* 0x000fe20001800000 */
[----:B--2---:R-:W-:Y:S01]  /*7590*/  IMAD.IADD R83, R8, 0x1, -R83 ;  /* 0x0000000108537824 */ /* 0x004fe200078e0a53 */
[----:B------:R-:W-:Y:S01]  /*75a0*/  LOP3.LUT R87, R76, 0xff800000, RZ, 0xc0, !PT ;  /* 0xff8000004c577812 */ /* 0x000fe200078ec0ff */
[----:B------:R-:W-:Y:S01]  /*75b0*/  @P1 FMUL R123, R123, 0.25 ;  /* 0x3e8000007b7b1820 */ /* 0x000fe20000400000 */
[----:B------:R-:W-:Y:S01]  /*75c0*/  FSEL R76, RZ, -23, P2 ;  /* 0xc1b80000ff4c7808 */ /* 0x000fe20001000000 */
[----:B------:R-:W-:Y:S01]  /*75d0*/  @P1 FMUL R122, R122, 0.25 ;  /* 0x3e8000007a7a1820 */ /* 0x000fe20000400000 */
[C---:B------:R-:W-:Y:S01]  /*75e0*/  FSETP.GEU.AND P2, PT, |R140|.reuse, 1.175494350822287508e-38, PT ;  /* 0x008000008c00780b */ /* 0x040fe20003f4e200 */
[----:B------:R-:W-:Y:S01]  /*75f0*/  @P1 FMUL R140, R140, 0.25 ;  /* 0x3e8000008c8c1820 */ /* 0x000fe20000400000 */
[----:B------:R-:W-:Y:S01]  /*7600*/  FSEL R80, RZ, -23, P4 ;  /* 0xc1b80000ff507808 */ /* 0x000fe20002000000 */
[----:B-1----:R-:W-:Y:S01]  /*7610*/  FFMA.FTZ R76, R77, 1.1920928955078125e-07, R76 ;  /* 0x340000004d4c7823 */ /* 0x002fe2000001004c */
[C---:B------:R-:W-:Y:S01]  /*7620*/  FSETP.GT.AND P3, PT, |R86|.reuse, 8.50705917302346158658e+37, PT ;  /* 0x7e8000005600780b */ /* 0x040fe20003f64200 */
[----:B---3--:R-:W-:Y:S01]  /*7630*/  FFMA.FTZ R77, R79, 1.1920928955078125e-07, R78 ;  /* 0x340000004f4d7823 */ /* 0x008fe2000001004e */
[----:B------:R-:W1:Y:S01]  /*7640*/  I2F R89, R87 ;  /* 0x0000005700597306 */ /* 0x000e620000201400 */
[----:B------:R-:W-:Y:S01]  /*7650*/  FSETP.GEU.AND P4, PT, |R86|, 1.175494350822287508e-38, PT ;  /* 0x008000005600780b */ /* 0x000fe20003f8e200 */
[----:B------:R-:W-:Y:S01]  /*7660*/  @P1 FMUL R119, R119, 0.25 ;  /* 0x3e80000077771820 */ /* 0x000fe20000400000 */
[----:B------:R-:W-:Y:S01]  /*7670*/  FSETP.GEU.AND P5, PT, |R103|, 1.175494350822287508e-38, PT ;  /* 0x008000006700780b */ /* 0x000fe20003fae200 */
[----:B0-----:R-:W-:Y:S01]  /*7680*/  FFMA.FTZ R78, R85, 1.1920928955078125e-07, R80 ;  /* 0x34000000554e7823 */ /* 0x001fe20000010050 */
[----:B------:R-:W-:Y:S01]  /*7690*/  IADD3 R82, R9, -R82, RZ ;  /* 0x8000005209527210 */ /* 0x000fe20007ffe0ff */
[----:B------:R-:W-:-:S02]  /*76a0*/  @P1 FMUL R118, R118, 0.25 ;  /* 0x3e80000076761820 */ /* 0x000fc40000400000 */
[----:B------:R-:W-:Y:S02]  /*76b0*/  @!P2 FMUL R140, R140, 16777216 ;  /* 0x4b8000008c8ca820 */ /* 0x000fe40000400000 */
[----:B------:R-:W-:Y:S02]  /*76c0*/  @P1 FMUL R115, R115, 0.25 ;  /* 0x3e80000073731820 */ /* 0x000fe40000400000 */
[----:B------:R-:W0:Y:S01]  /*76d0*/  MUFU.RCP R80, R140 ;  /* 0x0000008c00507308 */ /* 0x000e220000001000 */
[----:B------:R-:W-:Y:S02]  /*76e0*/  @P1 FMUL R114, R114, 0.25 ;  /* 0x3e80000072721820 */ /* 0x000fe40000400000 */
[----:B------:R-:W-:Y:S02]  /*76f0*/  @P1 FMUL R111, R111, 0.25 ;  /* 0x3e8000006f6f1820 */ /* 0x000fe40000400000 */
[----:B------:R-:W-:Y:S01]  /*7700*/  @P1 FMUL R110, R110, 0.25 ;  /* 0x3e8000006e6e1820 */ /* 0x000fe20000400000 */
[----:B------:R-:W-:Y:S01]  /*7710*/  FSETP.GT.AND P1, PT, |R103|, 8.50705917302346158658e+37, PT ;  /* 0x7e8000006700780b */ /* 0x000fe20003f24200 */
[----:B------:R-:W-:-:S02]  /*7720*/  @P3 FMUL R86, R86, 0.25 ;  /* 0x3e80000056563820 */ /* 0x000fc40000400000 */
[----:B------:R-:W-:Y:S02]  /*7730*/  @!P2 FMUL R123, R123, 16777216 ;  /* 0x4b8000007b7ba820 */ /* 0x000fe40000400000 */
[----:B------:R-:W-:Y:S02]  /*7740*/  @!P2 FMUL R122, R122, 16777216 ;  /* 0x4b8000007a7aa820 */ /* 0x000fe40000400000 */
[----:B------:R-:W-:Y:S02]  /*7750*/  @!P2 FMUL R119, R119, 16777216 ;  /* 0x4b8000007777a820 */ /* 0x000fe40000400000 */
[----:B------:R-:W-:Y:S02]  /*7760*/  @!P2 FMUL R118, R118, 16777216 ;  /* 0x4b8000007676a820 */ /* 0x000fe40000400000 */
[----:B------:R-:W-:Y:S02]  /*7770*/  @!P2 FMUL R115, R115, 16777216 ;  /* 0x4b8000007373a820 */ /* 0x000fe40000400000 */
[----:B------:R-:W-:-:S02]  /*7780*/  @!P2 FMUL R114, R114, 16777216 ;  /* 0x4b8000007272a820 */ /* 0x000fc40000400000 */
[----:B------:R-:W-:Y:S02]  /*7790*/  @!P2 FMUL R111, R111, 16777216 ;  /* 0x4b8000006f6fa820 */ /* 0x000fe40000400000 */
[----:B------:R-:W-:Y:S01]  /*77a0*/  @!P2 FMUL R110, R110, 16777216 ;  /* 0x4b8000006e6ea820 */ /* 0x000fe20000400000 */
[----:B------:R-:W-:Y:S01]  /*77b0*/  FSETP.GT.AND P2, PT, |R137|, 8.50705917302346158658e+37, PT ;  /* 0x7e8000008900780b */ /* 0x000fe20003f44200 */
[----:B------:R-:W-:Y:S02]  /*77c0*/  @!P4 FMUL R86, R86, 16777216 ;  /* 0x4b8000005656c820 */ /* 0x000fe40000400000 */
[----:B-1----:R-:W-:Y:S02]  /*77d0*/  FFMA.FTZ R79, R89, 1.1920928955078125e-07, R84 ;  /* 0x34000000594f7823 */ /* 0x002fe40000010054 */
[C---:B0-----:R-:W-:Y:S02]  /*77e0*/  FMUL R84, R80.reuse, R123 ;  /* 0x0000007b50547220 */ /* 0x041fe40000400000 */
[----:B------:R-:W-:-:S02]  /*77f0*/  FMUL R85, R80, R122 ;  /* 0x0000007a50557220 */ /* 0x000fc40000400000 */
[C---:B------:R-:W-:Y:S02]  /*7800*/  FMUL R89, R80.reuse, R119 ;  /* 0x0000007750597220 */ /* 0x040fe40000400000 */
[C---:B------:R-:W-:Y:S02]  /*7810*/  FMUL R90, R80.reuse, R118 ;  /* 0x00000076505a7220 */ /* 0x040fe40000400000 */
[----:B------:R-:W-:Y:S01]  /*7820*/  FMUL R92, R80, R115 ;  /* 0x00000073505c7220 */ /* 0x000fe20000400000 */
[----:B------:R-:W-:Y:S01]  /*7830*/  F2FP.PACK_AB R89, R84, R89 ;  /* 0x000000595459723e */ /* 0x000fe200000000ff */
[C---:B------:R-:W-:Y:S02]  /*7840*/  FMUL R94, R80.reuse, R114 ;  /* 0x00000072505e7220 */ /* 0x040fe40000400000 */
[C---:B------:R-:W-:Y:S02]  /*7850*/  FMUL R97, R80.reuse, R111 ;  /* 0x0000006f50617220 */ /* 0x040fe40000400000 */
[----:B------:R-:W-:-:S02]  /*7860*/  FMUL R99, R80, R110 ;  /* 0x0000006e50637220 */ /* 0x000fc40000400000 */
[----:B------:R-:W0:Y:S01]  /*7870*/  MUFU.RCP R80, R86 ;  /* 0x0000005600507308 */ /* 0x000e220000001000 */
[----:B------:R-:W-:Y:S02]  /*7880*/  @P3 FMUL R121, R121, 0.25 ;  /* 0x3e80000079793820 */ /* 0x000fe40000400000 */
[----:B------:R-:W-:Y:S01]  /*7890*/  @P3 FMUL R120, R120, 0.25 ;  /* 0x3e80000078783820 */ /* 0x000fe20000400000 */
[----:B------:R-:W-:Y:S01]  /*78a0*/  F2FP.PACK_AB R94, R94, R99 ;  /* 0x000000635e5e723e */ /* 0x000fe200000000ff */
[----:B------:R-:W-:Y:S02]  /*78b0*/  @P3 FMUL R117, R117, 0.25 ;  /* 0x3e80000075753820 */ /* 0x000fe40000400000 */
[----:B------:R-:W-:Y:S02]  /*78c0*/  @P3 FMUL R116, R116, 0.25 ;  /* 0x3e80000074743820 */ /* 0x000fe40000400000 */
[----:B------:R-:W-:Y:S02]  /*78d0*/  @P3 FMUL R113, R113, 0.25 ;  /* 0x3e80000071713820 */ /* 0x000fe40000400000 */
[----:B------:R-:W-:-:S02]  /*78e0*/  @P3 FMUL R112, R112, 0.25 ;  /* 0x3e80000070703820 */ /* 0x000fc40000400000 */
[----:B------:R-:W-:Y:S02]  /*78f0*/  @P3 FMUL R109, R109, 0.25 ;  /* 0x3e8000006d6d3820 */ /* 0x000fe40000400000 */
[----:B------:R-:W-:Y:S01]  /*7900*/  @P3 FMUL R108, R108, 0.25 ;  /* 0x3e8000006c6c3820 */ /* 0x000fe20000400000 */
[----:B------:R-:W-:Y:S01]  /*7910*/  FSETP.GEU.AND P3, PT, |R137|, 1.175494350822287508e-38, PT ;  /* 0x008000008900780b */ /* 0x000fe20003f6e200 */
[----:B------:R-:W-:Y:S02]  /*7920*/  @P1 FMUL R103, R103, 0.25 ;  /* 0x3e80000067671820 */ /* 0x000fe40000400000 */
[----:B------:R-:W-:Y:S02]  /*7930*/  @!P4 FMUL R121, R121, 16777216 ;  /* 0x4b8000007979c820 */ /* 0x000fe40000400000 */
[----:B------:R-:W-:Y:S02]  /*7940*/  @!P4 FMUL R120, R120, 16777216 ;  /* 0x4b8000007878c820 */ /* 0x000fe40000400000 */
[----:B------:R-:W-:-:S02]  /*7950*/  @!P4 FMUL R117, R117, 16777216 ;  /* 0x4b8000007575c820 */ /* 0x000fc40000400000 */
[----:B------:R-:W-:Y:S02]  /*7960*/  @!P4 FMUL R116, R116, 16777216 ;  /* 0x4b8000007474c820 */ /* 0x000fe40000400000 */
[----:B------:R-:W-:Y:S02]  /*7970*/  @!P4 FMUL R113, R113, 16777216 ;  /* 0x4b8000007171c820 */ /* 0x000fe40000400000 */
[----:B------:R-:W-:Y:S02]  /*7980*/  @!P4 FMUL R112, R112, 16777216 ;  /* 0x4b8000007070c820 */ /* 0x000fe40000400000 */
[----:B------:R-:W-:Y:S02]  /*7990*/  @!P4 FMUL R109, R109, 16777216 ;  /* 0x4b8000006d6dc820 */ /* 0x000fe40000400000 */
[----:B------:R-:W-:Y:S01]  /*79a0*/  @!P4 FMUL R108, R108, 16777216 ;  /* 0x4b8000006c6cc820 */ /* 0x000fe20000400000 */
[----:B------:R-:W-:Y:S01]  /*79b0*/  ISETP.GE.U32.AND P4, PT, R2, 0x7f800000, PT ;  /* 0x7f8000000200780c */ /* 0x000fe20003f86070 */
[----:B------:R-:W-:-:S02]  /*79c0*/  @!P5 FMUL R103, R103, 16777216 ;  /* 0x4b8000006767d820 */ /* 0x000fc40000400000 */
[C---:B0-----:R-:W-:Y:S02]  /*79d0*/  FMUL R86, R80.reuse, R121 ;  /* 0x0000007950567220 */ /* 0x041fe40000400000 */
[C---:B------:R-:W-:Y:S02]  /*79e0*/  FMUL R88, R80.reuse, R120 ;  /* 0x0000007850587220 */ /* 0x040fe40000400000 */
[C---:B------:R-:W-:Y:S02]  /*79f0*/  FMUL R91, R80.reuse, R117 ;  /* 0x00000075505b7220 */ /* 0x040fe40000400000 */
[C---:B------:R-:W-:Y:S01]  /*7a00*/  FMUL R93, R80.reuse, R116 ;  /* 0x00000074505d7220 */ /* 0x040fe20000400000 */
[----:B------:R-:W-:Y:S01]  /*7a10*/  MOV R116, 0x3dc6b27f ;  /* 0x3dc6b27f00747802 */ /* 0x000fe20000000f00 */
[C---:B------:R-:W-:Y:S02]  /*7a20*/  FMUL R95, R80.reuse, R113 ;  /* 0x00000071505f7220 */ /* 0x040fe40000400000 */
[----:B------:R-:W-:-:S02]  /*7a30*/  FMUL R96, R80, R112 ;  /* 0x0000007050607220 */ /* 0x000fc40000400000 */
[C---:B------:R-:W-:Y:S02]  /*7a40*/  FMUL R98, R80.reuse, R109 ;  /* 0x0000006d50627220 */ /* 0x040fe40000400000 */
[----:B------:R-:W-:Y:S02]  /*7a50*/  FMUL R101, R80, R108 ;  /* 0x0000006c50657220 */ /* 0x000fe40000400000 */
[----:B------:R-:W0:Y:S01]  /*7a60*/  MUFU.RCP R80, R103 ;  /* 0x0000006700507308 */ /* 0x000e220000001000 */
[----:B------:R-:W-:Y:S02]  /*7a70*/  @P2 FMUL R137, R137, 0.25 ;  /* 0x3e80000089892820 */ /* 0x000fe40000400000 */
[----:B------:R-:W-:Y:S02]  /*7a80*/  @P1 FMUL R107, R107, 0.25 ;  /* 0x3e8000006b6b1820 */ /* 0x000fe40000400000 */
[----:B------:R-:W-:Y:S02]  /*7a90*/  @P1 FMUL R105, R105, 0.25 ;  /* 0x3e80000069691820 */ /* 0x000fe40000400000 */
[----:B------:R-:W-:-:S02]  /*7aa0*/  @P1 FMUL R125, R125, 0.25 ;  /* 0x3e8000007d7d1820 */ /* 0x000fc40000400000 */
[----:B------:R-:W-:Y:S02]  /*7ab0*/  @P1 FMUL R127, R127, 0.25 ;  /* 0x3e8000007f7f1820 */ /* 0x000fe40000400000 */
[----:B------:R-:W-:Y:S02]  /*7ac0*/  @P1 FMUL R129, R129, 0.25 ;  /* 0x3e80000081811820 */ /* 0x000fe40000400000 */
[----:B------:R-:W-:Y:S02]  /*7ad0*/  @P1 FMUL R131, R131, 0.25 ;  /* 0x3e80000083831820 */ /* 0x000fe40000400000 */
[----:B------:R-:W-:Y:S02]  /*7ae0*/  @P1 FMUL R133, R133, 0.25 ;  /* 0x3e80000085851820 */ /* 0x000fe40000400000 */
[----:B------:R-:W-:Y:S01]  /*7af0*/  @P1 FMUL R135, R135, 0.25 ;  /* 0x3e80000087871820 */ /* 0x000fe20000400000 */
[----:B------:R-:W-:Y:S01]  /*7b00*/  ISETP.GE.U32.AND P1, PT, R74, 0x7f800000, PT ;  /* 0x7f8000004a00780c */ /* 0x000fe20003f26070 */
[----:B------:R-:W-:-:S02]  /*7b10*/  @!P3 FMUL R137, R137, 16777216 ;  /* 0x4b8000008989b820 */ /* 0x000fc40000400000 */
[----:B------:R-:W-:Y:S02]  /*7b20*/  @!P5 FMUL R107, R107, 16777216 ;  /* 0x4b8000006b6bd820 */ /* 0x000fe40000400000 */
[----:B------:R-:W-:Y:S01]  /*7b30*/  @!P5 FMUL R105, R105, 16777216 ;  /* 0x4b8000006969d820 */ /* 0x000fe20000400000 */
[----:B------:R-:W1:Y:S01]  /*7b40*/  MUFU.RCP R103, R137 ;  /* 0x0000008900677308 */ /* 0x000e620000001000 */
[----:B------:R-:W-:Y:S02]  /*7b50*/  @!P5 FMUL R125, R125, 16777216 ;  /* 0x4b8000007d7dd820 */ /* 0x000fe40000400000 */
[----:B------:R-:W-:Y:S02]  /*7b60*/  @!P5 FMUL R127, R127, 16777216 ;  /* 0x4b8000007f7fd820 */ /* 0x000fe40000400000 */
[----:B------:R-:W-:Y:S02]  /*7b70*/  @!P5 FMUL R129, R129, 16777216 ;  /* 0x4b8000008181d820 */ /* 0x000fe40000400000 */
[----:B------:R-:W-:-:S02]  /*7b80*/  @!P5 FMUL R131, R131, 16777216 ;  /* 0x4b8000008383d820 */ /* 0x000fc40000400000 */
[----:B------:R-:W-:Y:S02]  /*7b90*/  @!P5 FMUL R133, R133, 16777216 ;  /* 0x4b8000008585d820 */ /* 0x000fe40000400000 */
[----:B------:R-:W-:Y:S01]  /*7ba0*/  @!P5 FMUL R135, R135, 16777216 ;  /* 0x4b8000008787d820 */ /* 0x000fe20000400000 */
[----:B------:R-:W-:Y:S01]  /*7bb0*/  ISETP.GE.U32.AND P5, PT, R8, 0x7f800000, PT ;  /* 0x7f8000000800780c */ /* 0x000fe20003fa6070 */
[C---:B0-----:R-:W-:Y:S02]  /*7bc0*/  FMUL R102, R80.reuse, R107 ;  /* 0x0000006b50667220 */ /* 0x041fe40000400000 */
[C---:B------:R-:W-:Y:S02]  /*7bd0*/  FMUL R100, R80.reuse, R105 ;  /* 0x0000006950647220 */ /* 0x040fe40000400000 */
[C---:B------:R-:W-:Y:S02]  /*7be0*/  FMUL R107, R80.reuse, R125 ;  /* 0x0000007d506b7220 */ /* 0x040fe40000400000 */
[----:B------:R-:W-:-:S02]  /*7bf0*/  FMUL R109, R80, R127 ;  /* 0x0000007f506d7220 */ /* 0x000fc40000400000 */
[----:B------:R-:W-:Y:S01]  /*7c00*/  FMUL R108, R80, R129 ;  /* 0x00000081506c7220 */ /* 0x000fe20000400000 */
[----:B------:R-:W-:Y:S01]  /*7c10*/  F2FP.PACK_AB R107, R100, R107 ;  /* 0x0000006b646b723e */ /* 0x000fe200000000ff */
[C---:B------:R-:W-:Y:S01]  /*7c20*/  FMUL R110, R80.reuse, R131 ;  /* 0x00000083506e7220 */ /* 0x040fe20000400000 */
[----:B------:R-:W-:Y:S01]  /*7c30*/  F2FP.PACK_AB R100, R95, R98 ;  /* 0x000000625f64723e */ /* 0x000fe200000000ff */
[C---:B------:R-:W-:Y:S01]  /*7c40*/  FMUL R115, R80.reuse, R133 ;  /* 0x0000008550737220 */ /* 0x040fe20000400000 */
[----:B------:R-:W-:Y:S01]  /*7c50*/  F2FP.PACK_AB R95, R85, R90 ;  /* 0x0000005a555f723e */ /* 0x000fe200000000ff */
[----:B------:R-:W-:Y:S01]  /*7c60*/  FMUL R117, R80, R135 ;  /* 0x0000008750757220 */ /* 0x000fe20000400000 */
[----:B------:R-:W-:Y:S01]  /*7c70*/  LOP3.LUT R85, R7, 0x8, RZ, 0x3c, !PT ;  /* 0x0000000807557812 */ /* 0x000fe200078e3cff */
[----:B------:R-:W-:Y:S02]  /*7c80*/  FFMA.FTZ R80, R81, R116, -0.16845393180847167969 ;  /* 0xbe2c7f3051507423 */ /* 0x000fe40000010074 */
[----:B------:R-:W-:Y:S01]  /*7c90*/  @P2 FMUL R130, R130, 0.25 ;  /* 0x3e80000082822820 */ /* 0x000fe20000400000 */
[----:B------:R-:W-:Y:S01]  /*7ca0*/  F2FP.PACK_AB R110, R110, R117 ;  /* 0x000000756e6e723e */ /* 0x000fe200000000ff */
[----:B------:R-:W-:-:S02]  /*7cb0*/  @P2 FMUL R134, R134, 0.25 ;  /* 0x3e80000086862820 */ /* 0x000fc40000400000 */
[----:B------:R-:W-:Y:S02]  /*7cc0*/  @P2 FMUL R104, R104, 0.25 ;  /* 0x3e80000068682820 */ /* 0x000fe40000400000 */
[----:B------:R-:W-:Y:S02]  /*7cd0*/  @P2 FMUL R106, R106, 0.25 ;  /* 0x3e8000006a6a2820 */ /* 0x000fe40000400000 */
[----:B------:R-:W-:Y:S02]  /*7ce0*/  @P2 FMUL R124, R124, 0.25 ;  /* 0x3e8000007c7c2820 */ /* 0x000fe40000400000 */
[----:B------:R-:W-:Y:S02]  /*7cf0*/  FFMA.FTZ R80, R81, R80, 0.1716887056827545166 ;  /* 0x3e2fcf2a51507423 */ /* 0x000fe40000010050 */
[----:B------:R-:W-:Y:S02]  /*7d00*/  @P2 FMUL R126, R126, 0.25 ;  /* 0x3e8000007e7e2820 */ /* 0x000fe40000400000 */
[----:B------:R-:W-:-:S02]  /*7d10*/  @P2 FMUL R128, R128, 0.25 ;  /* 0x3e80000080802820 */ /* 0x000fc40000400000 */
[----:B------:R-:W-:Y:S01]  /*7d20*/  @P2 FMUL R132, R132, 0.25 ;  /* 0x3e80000084842820 */ /* 0x000fe20000400000 */
[----:B------:R-:W-:Y:S01]  /*7d30*/  FSETP.NEU.AND P2, PT, R2, RZ, PT ;  /* 0x000000ff0200720b */ /* 0x000fe20003f4d000 */
[----:B------:R-:W-:Y:S02]  /*7d40*/  @!P3 FMUL R130, R130, 16777216 ;  /* 0x4b8000008282b820 */ /* 0x000fe40000400000 */
[----:B------:R-:W-:Y:S02]  /*7d50*/  @!P3 FMUL R134, R134, 16777216 ;  /* 0x4b8000008686b820 */ /* 0x000fe40000400000 */
[----:B------:R-:W-:Y:S02]  /*7d60*/  @!P3 FMUL R104, R104, 16777216 ;  /* 0x4b8000006868b820 */ /* 0x000fe40000400000 */
[----:B------:R-:W-:Y:S02]  /*7d70*/  @!P3 FMUL R106, R106, 16777216 ;  /* 0x4b8000006a6ab820 */ /* 0x000fe40000400000 */
[----:B------:R-:W-:-:S02]  /*7d80*/  @!P3 FMUL R124, R124, 16777216 ;  /* 0x4b8000007c7cb820 */ /* 0x000fc40000400000 */
[----:B------:R-:W-:Y:S02]  /*7d90*/  FFMA.FTZ R80, R81, R80, -0.17900948226451873779 ;  /* 0xbe374e4351507423 */ /* 0x000fe40000010050 */
[----:B------:R-:W-:Y:S02]  /*7da0*/  @!P3 FMUL R126, R126, 16777216 ;  /* 0x4b8000007e7eb820 */ /* 0x000fe40000400000 */
[----:B------:R-:W-:Y:S02]  /*7db0*/  @!P3 FMUL R128, R128, 16777216 ;  /* 0x4b8000008080b820 */ /* 0x000fe40000400000 */
[----:B------:R-:W-:Y:S01]  /*7dc0*/  @!P3 FMUL R132, R132, 16777216 ;  /* 0x4b8000008484b820 */ /* 0x000fe20000400000 */
[----:B------:R-:W-:Y:S01]  /*7dd0*/  ISETP.GE.U32.AND P3, PT, R9, 0x7f800000, PT ;  /* 0x7f8000000900780c */ /* 0x000fe20003f66070 */
[C---:B-1----:R-:W-:Y:S02]  /*7de0*/  FMUL R113, R103.reuse, R130 ;  /* 0x0000008267717220 */ /* 0x042fe40000400000 */
[----:B------:R-:W-:-:S02]  /*7df0*/  FMUL R114, R103, R134 ;  /* 0x0000008667727220 */ /* 0x000fc40000400000 */
[C---:B------:R-:W-:Y:S02]  /*7e00*/  FMUL R104, R103.reuse, R104 ;  /* 0x0000006867687220 */ /* 0x040fe40000400000 */
[----:B------:R-:W-:Y:S01]  /*7e10*/  FMUL R105, R103, R106 ;  /* 0x0000006a67697220 */ /* 0x000fe20000400000 */
[----:B------:R-:W-:Y:S01]  /*7e20*/  F2FP.PACK_AB R118, R113, R114 ;  /* 0x000000727176723e */ /* 0x000fe200000000ff */
[----:B------:R-:W-:Y:S02]  /*7e30*/  FMUL R111, R103, R124 ;  /* 0x0000007c676f7220 */ /* 0x000fe40000400000 */
[----:B------:R-:W-:Y:S02]  /*7e40*/  FFMA.FTZ R80, R81, R80, 0.20512372255325317383 ;  /* 0x3e520bf451507423 */ /* 0x000fe40000010050 */
[C---:B------:R-:W-:Y:S01]  /*7e50*/  FMUL R106, R103.reuse, R126 ;  /* 0x0000007e676a7220 */ /* 0x040fe20000400000 */
[----:B------:R-:W-:Y:S01]  /*7e60*/  F2FP.PACK_AB R113, R104, R111 ;  /* 0x0000006f6871723e */ /* 0x000fe200000000ff */
[C---:B------:R-:W-:Y:S01]  /*7e70*/  FMUL R112, R103.reuse, R128 ;  /* 0x0000008067707220 */ /* 0x040fe20000400000 */
[----:B------:R-:W-:Y:S01]  /*7e80*/  F2FP.PACK_AB R104, R96, R101 ;  /* 0x000000656068723e */ /* 0x000fe200000000ff */
[----:B------:R-:W-:Y:S01]  /*7e90*/  FMUL R103, R103, R132 ;  /* 0x0000008467677220 */ /* 0x000fe20000400000 */
[----:B------:R-:W-:Y:S01]  /*7ea0*/  F2FP.PACK_AB R119, R105, R106 ;  /* 0x0000006a6977723e */ /* 0x000fe200000000ff */
[C---:B------:R-:W-:Y:S01]  /*7eb0*/  FFMA.FTZ R80, R81.reuse, R80, -0.24046532809734344482 ;  /* 0xbe763c8b51507423 */ /* 0x040fe20000010050 */
[----:B------:R-:W-:Y:S01]  /*7ec0*/  F2FP.PACK_AB R105, R88, R93 ;  /* 0x0000005d5869723e */ /* 0x000fe200000000ff */
[----:B------:R-:W-:Y:S01]  /*7ed0*/  IMAD.IADD R87, R74, 0x1, -R87 ;  /* 0x000000014a577824 */ /* 0x000fe200078e0a57 */
[----:B------:R-:W-:Y:S01]  /*7ee0*/  F2FP.PACK_AB R112, R112, R103 ;  /* 0x000000677070723e */ /* 0x000fe200000000ff */
[C---:B------:R-:W-:Y:S01]  /*7ef0*/  FFMA.FTZ R80, R81.reuse, R80, 0.28857114911079406738 ;  /* 0x3e93bf9951507423 */ /* 0x040fe20000010050 */
[----:B------:R-:W-:Y:S01]  /*7f00*/  F2FP.PACK_AB R101, R86, R91 ;  /* 0x0000005b5665723e */ /* 0x000fe200000000ff */
[----:B------:R-:W-:Y:S01]  /*7f10*/  STS.64 [R75], R118 ;  /* 0x000000764b007388 */ /* 0x000fe20000000a00 */
[----:B------:R-:W-:Y:S01]  /*7f20*/  F2FP.PACK_AB R111, R102, R109 ;  /* 0x0000006d666f723e */ /* 0x000fe200000000ff */
[----:B------:R-:W-:Y:S01]  /*7f30*/  FFMA.FTZ R80, R81, R80, -0.36067417263984680176 ;  /* 0xbeb8aa4951507423 */ /* 0x000fe20000010050 */
[----:B------:R-:W-:Y:S01]  /*7f40*/  F2FP.PACK_AB R106, R108, R115 ;  /* 0x000000736c6a723e */ /* 0x000fe200000000ff */
[----:B------:R-:W-:Y:S01]  /*7f50*/  STS.64 [R75+0x100], R112 ;  /* 0x000100704b007388 */ /* 0x000fe20000000a00 */
[----:B------:R-:W-:Y:S01]  /*7f60*/  LOP3.LUT R86, R75, 0x8, RZ, 0x3c, !PT ;  /* 0x000000084b567812 */ /* 0x000fe200078e3cff */
[----:B------:R-:W-:Y:S01]  /*7f70*/  FFMA.FTZ R80, R81, R80, 0.48089820146560668945 ;  /* 0x3ef6384a51507423 */ /* 0x000fe20000010050 */
[----:B------:R-:W-:Y:S01]  /*7f80*/  F2FP.PACK_AB R88, R92, R97 ;  /* 0x000000615c58723e */ /* 0x000fe200000000ff */
[----:B------:R-:W-:Y:S01]  /*7f90*/  STS.64 [R75+0x80], R104 ;  /* 0x000080684b007388 */ /* 0x000fe20000000a00 */
[----:B------:R-:W-:-:S02]  /*7fa0*/  FADD R82, R82, -1 ;  /* 0xbf80000052527421 */ /* 0x000fc40000000000 */
[----:B------:R-:W-:Y:S01]  /*7fb0*/  FFMA.FTZ R80, R81, R80, -0.72134751081466674805 ;  /* 0xbf38aa3b51507423 */ /* 0x000fe20000010050 */
[----:B------:R0:W-:Y:S01]  /*7fc0*/  STS.64 [R75+0x180], R100 ;  /* 0x000180644b007388 */ /* 0x0001e20000000a00 */
[----:B------:R-:W-:Y:S02]  /*7fd0*/  FADD R87, R87, -1 ;  /* 0xbf80000057577421 */ /* 0x000fe40000000000 */
[----:B------:R-:W-:Y:S01]  /*7fe0*/  FMUL R80, R81, R80 ;  /* 0x0000005051507220 */ /* 0x000fe20000400000 */
[----:B------:R-:W-:Y:S01]  /*7ff0*/  STS.64 [R86+0x1000], R110 ;  /* 0x0010006e56007388 */ /* 0x000fe20000000a00 */
[----:B------:R-:W-:Y:S02]  /*8000*/  FADD R83, R83, -1 ;  /* 0xbf80000053537421 */ /* 0x000fe40000000000 */
[----:B------:R-:W-:Y:S01]  /*8010*/  FMUL R80, R81, R80 ;  /* 0x0000005051507220 */ /* 0x000fe20000400000 */
[----:B------:R-:W-:Y:S01]  /*8020*/  STS.64 [R86+0x1100], R106 ;  /* 0x0011006a56007388 */ /* 0x000fe20000000a00 */
[----:B------:R-:W-:-:S02]  /*8030*/  FFMA.FTZ R84, R87, R116, -0.16845393180847167969 ;  /* 0xbe2c7f3057547423 */ /* 0x000fc40000010074 */
[----:B------:R-:W-:Y:S01]  /*8040*/  FFMA.FTZ R81, R81, 1.4426950216293334961, R80 ;  /* 0x3fb8aa3b51517823 */ /* 0x000fe20000010050 */
[----:B------:R-:W-:Y:S01]  /*8050*/  STS.64 [R86+0x1080], R94 ;  /* 0x0010805e56007388 */ /* 0x000fe20000000a00 */
[CC--:B0-----:R-:W-:Y:S02]  /*8060*/  FFMA.FTZ R75, R82.reuse, R116.reuse, -0.16845393180847167969 ;  /* 0xbe2c7f30524b7423 */ /* 0x0c1fe40000010074 */
[----:B------:R-:W-:Y:S01]  /*8070*/  FFMA.FTZ R80, R83, R116, -0.16845393180847167969 ;  /* 0xbe2c7f3053507423 */ /* 0x000fe20000010074 */
[----:B------:R-:W-:Y:S01]  /*8080*/  STS.64 [R86+0x1180], R88 ;  /* 0x0011805856007388 */ /* 0x000fe20000000a00 */
[----:B------:R-:W-:Y:S02]  /*8090*/  FFMA.FTZ R75, R82, R75, 0.1716887056827545166 ;  /* 0x3e2fcf2a524b7423 */ /* 0x000fe4000001004b */
[----:B------:R-:W-:Y:S01]  /*80a0*/  FFMA.FTZ R84, R87, R84, 0.1716887056827545166 ;  /* 0x3e2fcf2a57547423 */ /* 0x000fe20000010054 */
[----:B------:R-:W-:Y:S01]  /*80b0*/  BAR.SYNC.DEFER_BLOCKING 0x0 ;  /* 0x0000000000007b1d */ /* 0x000fe20000010000 */
[----:B------:R-:W-:-:S02]  /*80c0*/  FFMA.FTZ R80, R83, R80, 0.1716887056827545166 ;  /* 0x3e2fcf2a53507423 */ /* 0x000fc40000010050 */
[C---:B------:R-:W-:Y:S02]  /*80d0*/  FFMA.FTZ R75, R82.reuse, R75, -0.17900948226451873779 ;  /* 0xbe374e43524b7423 */ /* 0x040fe4000001004b */
[----:B------:R-:W-:Y:S02]  /*80e0*/  FFMA.FTZ R84, R87, R84, -0.17900948226451873779 ;  /* 0xbe374e4357547423 */ /* 0x000fe40000010054 */
[----:B------:R-:W-:Y:S02]  /*80f0*/  FFMA.FTZ R80, R83, R80, -0.17900948226451873779 ;  /* 0xbe374e4353507423 */ /* 0x000fe40000010050 */
[----:B------:R-:W-:Y:S02]  /*8100*/  FFMA.FTZ R75, R82, R75, 0.20512372255325317383 ;  /* 0x3e520bf4524b7423 */ /* 0x000fe4000001004b */
[----:B------:R-:W-:Y:S02]  /*8110*/  FFMA.FTZ R84, R87, R84, 0.20512372255325317383 ;  /* 0x3e520bf457547423 */ /* 0x000fe40000010054 */
[----:B------:R-:W-:-:S02]  /*8120*/  FFMA.FTZ R80, R83, R80, 0.20512372255325317383 ;  /* 0x3e520bf453507423 */ /* 0x000fc40000010050 */
[C---:B------:R-:W-:Y:S02]  /*8130*/  FFMA.FTZ R75, R82.reuse, R75, -0.24046532809734344482 ;  /* 0xbe763c8b524b7423 */ /* 0x040fe4000001004b */
[----:B------:R-:W-:Y:S02]  /*8140*/  FFMA.FTZ R84, R87, R84, -0.24046532809734344482 ;  /* 0xbe763c8b57547423 */ /* 0x000fe40000010054 */
[----:B------:R-:W-:Y:S02]  /*8150*/  FFMA.FTZ R80, R83, R80, -0.24046532809734344482 ;  /* 0xbe763c8b53507423 */ /* 0x000fe40000010050 */
[----:B------:R-:W-:Y:S02]  /*8160*/  FFMA.FTZ R75, R82, R75, 0.28857114911079406738 ;  /* 0x3e93bf99524b7423 */ /* 0x000fe4000001004b */
[----:B------:R-:W-:Y:S01]  /*8170*/  FFMA.FTZ R84, R87, R84, 0.28857114911079406738 ;  /* 0x3e93bf9957547423 */ /* 0x000fe20000010054 */
[----:B------:R-:W0:Y:S01]  /*8180*/  LDS.64 R88, [R7] ;  /* 0x0000000007587984 */ /* 0x000e220000000a00 */
[----:B------:R-:W-:-:S02]  /*8190*/  FFMA.FTZ R80, R83, R80, 0.28857114911079406738 ;  /* 0x3e93bf9953507423 */ /* 0x000fc40000010050 */
[C---:B------:R-:W-:Y:S01]  /*81a0*/  FFMA.FTZ R75, R82.reuse, R75, -0.36067417263984680176 ;  /* 0xbeb8aa49524b7423 */ /* 0x040fe2000001004b */
[----:B------:R-:W1:Y:S01]  /*81b0*/  LDS.64 R96, [R85] ;  /* 0x0000000055607984 */ /* 0x000e620000000a00 */
[----:B------:R-:W-:Y:S02]  /*81c0*/  FFMA.FTZ R84, R87, R84, -0.36067417263984680176 ;  /* 0xbeb8aa4957547423 */ /* 0x000fe40000010054 */
[----:B------:R-:W-:Y:S01]  /*81d0*/  FFMA.FTZ R80, R83, R80, -0.36067417263984680176 ;  /* 0xbeb8aa4953507423 */ /* 0x000fe20000010050 */
[----:B------:R-:W2:Y:S01]  /*81e0*/  LDS.64 R90, [R7+0x200] ;  /* 0x00020000075a7984 */ /* 0x000ea20000000a00 */
[----:B------:R-:W-:Y:S02]  /*81f0*/  FFMA.FTZ R75, R82, R75, 0.48089820146560668945 ;  /* 0x3ef6384a524b7423 */ /* 0x000fe4000001004b */
[----:B------:R-:W-:Y:S01]  /*8200*/  FFMA.FTZ R84, R87, R84, 0.48089820146560668945 ;  /* 0x3ef6384a57547423 */ /* 0x000fe20000010054 */
[----:B------:R-:W3:Y:S01]  /*8210*/  LDS.64 R98, [R85+0x200] ;  /* 0x0002000055627984 */ /* 0x000ee20000000a00 */
[----:B------:R-:W-:-:S02]  /*8220*/  FFMA.FTZ R80, R83, R80, 0.48089820146560668945 ;  /* 0x3ef6384a53507423 */ /* 0x000fc40000010050 */
[C---:B------:R-:W-:Y:S01]  /*8230*/  FFMA.FTZ R75, R82.reuse, R75, -0.72134751081466674805 ;  /* 0xbf38aa3b524b7423 */ /* 0x040fe2000001004b */
[----:B------:R-:W4:Y:S01]  /*8240*/  LDS.64 R92, [R7+0x400] ;  /* 0x00040000075c7984 */ /* 0x000f220000000a00 */
[----:B------:R-:W-:Y:S02]  /*8250*/  FFMA.FTZ R84, R87, R84, -0.72134751081466674805 ;  /* 0xbf38aa3b57547423 */ /* 0x000fe40000010054 */
[----:B------:R-:W-:Y:S01]  /*8260*/  FFMA.FTZ R80, R83, R80, -0.72134751081466674805 ;  /* 0xbf38aa3b53507423 */ /* 0x000fe20000010050 */
[----:B------:R-:W5:Y:S01]  /*8270*/  LDS.64 R100, [R85+0x400] ;  /* 0x0004000055647984 */ /* 0x000f620000000a00 */
[----:B------:R-:W-:Y:S02]  /*8280*/  FMUL R75, R82, R75 ;  /* 0x0000004b524b7220 */ /* 0x000fe40000400000 */
[----:B------:R-:W-:Y:S01]  /*8290*/  FMUL R84, R87, R84 ;  /* 0x0000005457547220 */ /* 0x000fe20000400000 */
[----:B------:R0:W5:Y:S01]  /*82a0*/  LDS.64 R94, [R7+0x600] ;  /* 0x00060000075e7984 */ /* 0x0001620000000a00 */
[----:B------:R-:W-:-:S02]  /*82b0*/  FMUL R80, R83, R80 ;  /* 0x0000005053507220 */ /* 0x000fc40000400000 */
[----:B------:R-:W-:Y:S01]  /*82c0*/  FMUL R75, R82, R75 ;  /* 0x0000004b524b7220 */ /* 0x000fe20000400000 */
[----:B------:R-:W5:Y:S01]  /*82d0*/  LDS.64 R102, [R85+0x600] ;  /* 0x0006000055667984 */ /* 0x000f620000000a00 */
[----:B------:R-:W-:Y:S02]  /*82e0*/  FMUL R84, R87, R84 ;  /* 0x0000005457547220 */ /* 0x000fe40000400000 */
[----:B------:R-:W-:Y:S02]  /*82f0*/  FMUL R80, R83, R80 ;  /* 0x0000005053507220 */ /* 0x000fe40000400000 */
[----:B0-----:R-:W-:Y:S02]  /*8300*/  @P4 IMAD.MOV.U32 R7, RZ, RZ, 0x7f800000 ;  /* 0x7f800000ff074424 */ /* 0x001fe400078e00ff */
[----:B------:R-:W-:Y:S01]  /*8310*/  FADD R76, R76, R81 ;  /* 0x000000514c4c7221 */ /* 0x000fe20000000000 */
[----:B------:R-:W-:Y:S01]  /*8320*/  @P5 MOV R81, 0x7f800000 ;  /* 0x7f80000000515802 */ /* 0x000fe20000000f00 */
[----:B------:R-:W-:-:S02]  /*8330*/  FFMA.FTZ R75, R82, 1.4426950216293334961, R75 ;  /* 0x3fb8aa3b524b7823 */ /* 0x000fc4000001004b */
[----:B------:R-:W-:Y:S01]  /*8340*/  @P4 FFMA.FTZ R76, R2, R7, +INF ;  /* 0x7f800000024c4423 */ /* 0x000fe20000010007 */
[----:B------:R-:W-:Y:S01]  /*8350*/  STG.E.U16 [R14.64], R88 ;  /* 0x000000580e007986 */ /* 0x000fe2000c101506 */
[----:B------:R-:W-:Y:S01]  /*8360*/  FFMA.FTZ R84, R87, 1.4426950216293334961, R84 ;  /* 0x3fb8aa3b57547823 */ /* 0x000fe20000010054 */
[----:B------:R-:W-:Y:S01]  /*8370*/  FSETP.NEU.AND P4, PT, R8, RZ, PT ;  /* 0x000000ff0800720b */ /* 0x000fe20003f8d000 */
[----:B------:R-:W-:Y:S01]  /*8380*/  @P3 IMAD.MOV.U32 R2, RZ, RZ, 0x7f800000 ;  /* 0x7f800000ff023424 */ /* 0x000fe200078e00ff */
[----:B-1----:R-:W-:Y:S01]  /*8390*/  STG.E.U16 [R12.64], R96 ;  /* 0x000000600c007986 */ /* 0x002fe2000c101506 */
[----:B------:R-:W-:Y:S01]  /*83a0*/  FFMA.FTZ R80, R83, 1.4426950216293334961, R80 ;  /* 0x3fb8aa3b53507823 */ /* 0x000fe20000010050 */
[----:B------:R-:W-:Y:S01]  /*83b0*/  FSEL R76, R76, -INF , P2 ;  /* 0xff8000004c4c7808 */ /* 0x000fe20001000000 */
[----:B------:R-:W-:Y:S01]  /*83c0*/  @P1 IMAD.MOV.U32 R7, RZ, RZ, 0x7f800000 ;  /* 0x7f800000ff071424 */ /* 0x000fe200078e00ff */
[----:B--2---:R0:W-:Y:S01]  /*83d0*/  STG.E.U16 [R10.64], R90 ;  /* 0x0000005a0a007986 */ /* 0x0041e2000c101506 */
[----:B------:R-:W-:-:S02]  /*83e0*/  FADD R75, R78, R75 ;  /* 0x0000004b4e4b7221 */ /* 0x000fc40000000000 */
[----:B------:R-:W-:Y:S01]  /*83f0*/  FADD R79, R79, R84 ;  /* 0x000000544f4f7221 */ /* 0x000fe20000000000 */
[----:B---3--:R-:W-:Y:S01]  /*8400*/  STG.E.U16 [R72.64], R98 ;  /* 0x0000006248007986 */ /* 0x008fe2000c101506 */
[----:B------:R-:W-:Y:S01]  /*8410*/  @P3 FFMA.FTZ R75, R9, R2, +INF ;  /* 0x7f800000094b3423 */ /* 0x000fe20000010002 */
[----:B------:R-:W-:Y:S01]  /*8420*/  PRMT R2, R88, 0x7632, R2 ;  /* 0x0000763258027816 */ /* 0x000fe20000000002 */
[----:B------:R-:W-:Y:S01]  /*8430*/  FADD R77, R77, R80 ;  /* 0x000000504d4d7221 */ /* 0x000fe20000000000 */
[----:B----4-:R1:W-:Y:S01]  /*8440*/  STG.E.U16 [R70.64], R92 ;  /* 0x0000005c46007986 */ /* 0x0103e2000c101506 */
[----:B------:R-:W-:Y:S01]  /*8450*/  @P1 FFMA.FTZ R79, R74, R7, +INF ;  /* 0x7f8000004a4f1423 */ /* 0x000fe20000010007 */
[----:B------:R-:W-:Y:S01]  /*8460*/  PRMT R7, R96, 0x7632, R7 ;  /* 0x0000763260077816 */ /* 0x000fe20000000007 */
[----:B------:R-:W-:Y:S01]  /*8470*/  @P5 FFMA.FTZ R77, R8, R81, +INF ;  /* 0x7f800000084d5423 */ /* 0x000fe20000010051 */
[----:B------:R-:W-:Y:S01]  /*8480*/  FSETP.NEU.AND P5, PT, R9, RZ, PT ;  /* 0x000000ff0900720b */ /* 0x000fe20003fad000 */
[----:B-----5:R2:W-:Y:S01]  /*8490*/  STG.E.U16 [R68.64], R100 ;  /* 0x0000006444007986 */ /* 0x0205e2000c101506 */
[----:B------:R-:W-:Y:S01]  /*84a0*/  PRMT R8, R90, 0x7632, R8 ;  /* 0x000076325a087816 */ /* 0x000fe20000000008 */
[----:B------:R-:W-:Y:S01]  /*84b0*/  FFMA R76, R76, 0.69314718246459960938, R3 ;  /* 0x3f3172184c4c7823 */ /* 0x000fe20000000003 */
[----:B------:R-:W-:Y:S01]  /*84c0*/  PRMT R9, R98, 0x7632, R9 ;  /* 0x0000763262097816 */ /* 0x000fe20000000009 */
[----:B------:R3:W-:Y:S01]  /*84d0*/  STG.E.U16 [R66.64], R94 ;  /* 0x0000005e42007986 */ /* 0x0007e2000c101506 */
[----:B0-----:R-:W-:-:S02]  /*84e0*/  PRMT R10, R99, 0x7632, R10 ;  /* 0x00007632630a7816 */ /* 0x001fc4000000000a */
[----:B-1----:R-:W-:Y:S01]  /*84f0*/  PRMT R92, R92, 0x7632, R92 ;  /* 0x000076325c5c7816 */ /* 0x002fe2000000005c */
[----:B------:R0:W-:Y:S01]  /*8500*/  STG.E.U16 [R64.64], R102 ;  /* 0x0000006640007986 */ /* 0x0001e2000c101506 */
[----:B------:R-:W-:Y:S02]  /*8510*/  PRMT R15, R93, 0x7632, R15 ;  /* 0x000076325d0f7816 */ /* 0x000fe4000000000f */
[----:B------:R-:W-:Y:S01]  /*8520*/  PRMT R12, R101, 0x7632, R12 ;  /* 0x00007632650c7816 */ /* 0x000fe2000000000c */
[----:B------:R1:W-:Y:S01]  /*8530*/  STG.E.U16 [R62.64], R2 ;  /* 0x000000023e007986 */ /* 0x0003e2000c101506 */
[----:B--2---:R-:W-:Y:S02]  /*8540*/  PRMT R100, R100, 0x7632, R100 ;  /* 0x0000763264647816 */ /* 0x004fe40000000064 */
[----:B------:R-:W-:Y:S01]  /*8550*/  PRMT R11, R95, 0x7632, R11 ;  /* 0x000076325f0b7816 */ /* 0x000fe2000000000b */
[----:B------:R2:W-:Y:S01]  /*8560*/  STG.E.U16 [R60.64], R7 ;  /* 0x000000073c007986 */ /* 0x0005e2000c101506 */
[----:B---3--:R-:W-:-:S02]  /*8570*/  PRMT R94, R94, 0x7632, R94 ;  /* 0x000076325e5e7816 */ /* 0x008fc4000000005e */
[----:B------:R-:W-:Y:S01]  /*8580*/  PRMT R13, R103, 0x7632, R13 ;  /* 0x00007632670d7816 */ /* 0x000fe2000000000d */
[----:B------:R3:W-:Y:S01]  /*8590*/  STG.E.U16 [R58.64], R8 ;  /* 0x000000083a007986 */ /* 0x0007e2000c101506 */
[----:B0-----:R-:W-:Y:S02]  /*85a0*/  PRMT R102, R102, 0x7632, R102 ;  /* 0x0000763266667816 */ /* 0x001fe40000000066 */
[----:B------:R-:W-:Y:S01]  /*85b0*/  FSETP.NEU.AND P3, PT, R74, RZ, PT ;  /* 0x000000ff4a00720b */ /* 0x000fe20003f6d000 */
[----:B------:R0:W-:Y:S01]  /*85c0*/  STG.E.U16 [R56.64], R9 ;  /* 0x0000000938007986 */ /* 0x0001e2000c101506 */
[----:B------:R-:W-:Y:S02]  /*85d0*/  FSEL R77, R77, -INF , P4 ;  /* 0xff8000004d4d7808 */ /* 0x000fe40002000000 */
[----:B-1----:R-:W-:Y:S01]  /*85e0*/  FSEL R2, R75, -INF , P5 ;  /* 0xff8000004b027808 */ /* 0x002fe20002800000 */
[----:B------:R1:W-:Y:S01]  /*85f0*/  STG.E.U16 [R54.64], R92 ;  /* 0x0000005c36007986 */ /* 0x0003e2000c101506 */
[----:B--2---:R-:W-:Y:S01]  /*8600*/  PRMT R7, R89, 0x7632, R7 ;  /* 0x0000763259077816 */ /* 0x004fe20000000007 */
[----:B------:R-:W-:Y:S01]  /*8610*/  FFMA R77, R77, 0.69314718246459960938, R4 ;  /* 0x3f3172184d4d7823 */ /* 0x000fe20000000004 */
[----:B------:R-:W-:Y:S01]  /*8620*/  FSEL R79, R79, -INF , P3 ;  /* 0xff8000004f4f7808 */ /* 0x000fe20001800000 */
[----:B------:R1:W-:Y:S01]  /*8630*/  STG.E.U16 [R48.64], R100 ;  /* 0x0000006430007986 */ /* 0x0003e2000c101506 */
[----:B---3--:R-:W-:Y:S01]  /*8640*/  PRMT R8, R97, 0x7632, R8 ;  /* 0x0000763261087816 */ /* 0x008fe20000000008 */
[----:B------:R-:W-:-:S02]  /*8650*/  FFMA R78, R2, 0.69314718246459960938, R5 ;  /* 0x3f317218024e7823 */ /* 0x000fc40000000005 */
[----:B------:R1:W-:Y:S01]  /*8660*/  STG.E.U16 [R52.64], R94 ;  /* 0x0000005e34007986 */ /* 0x0003e2000c101506 */
[----:B0-----:R-:W-:Y:S01]  /*8670*/  PRMT R9, R91, 0x7632, R9 ;  /* 0x000076325b097816 */ /* 0x001fe20000000009 */
[----:B------:R-:W-:Y:S02]  /*8680*/  FFMA R79, R79, 0.69314718246459960938, R6 ;  /* 0x3f3172184f4f7823 */ /* 0x000fe40000000006 */
[----:B------:R1:W-:Y:S04]  /*8690*/  STG.E.U16 [R50.64], R102 ;  /* 0x0000006632007986 */ /* 0x0003e8000c101506 */
        /* <DEDUP_REMOVED lines=16> */
[----:B------:R-:W-:Y:S06]  /*87a0*/  BAR.SYNC.DEFER_BLOCKING 0x0 ;  /* 0x0000000000007b1d */ /* 0x000fec0000010000 */
[----:B------:R1:W-:Y:S04]  /*87b0*/  STS.128 [R139.X4], R76 ;  /* 0x0000004c8b007388 */ /* 0x0003e80000004c00 */
[----:B------:R-:W-:Y:S06]  /*87c0*/  BAR.SYNC.DEFER_BLOCKING 0x0 ;  /* 0x0000000000007b1d */ /* 0x000fec0000010000 */
[----:B------:R-:W-:Y:S05]  /*87d0*/  @P0 EXIT ;  /* 0x000000000000094d */ /* 0x000fea0003800000 */
[----:B-1----:R-:W0:Y:S01]  /*87e0*/  LDS R7, [R0] ;  /* 0x0000000000077984 */ /* 0x002e220000000800 */
[----:B------:R-:W-:-:S02]  /*87f0*/  IMAD R2, R138, c[0x0][0x1cc], RZ ;  /* 0x000073008a027a24 */ /* 0x000fc400078e02ff */
[----:B------:R-:W-:Y:S02]  /*8800*/  IMAD.SHL.U32 R6, R136, 0x4, RZ ;  /* 0x0000000488067824 */ /* 0x000fe400078e00ff */
[C---:B------:R-:W-:Y:S01]  /*8810*/  IMAD.HI R4, R2.reuse, 0x4, RZ ;  /* 0x0000000402047827 */ /* 0x040fe200078e02ff */
[----:B------:R-:W-:-:S03]  /*8820*/  SHF.L.U32 R3, R2, 0x2, RZ ;  /* 0x0000000202037819 */ /* 0x000fc600000006ff */
[----:B------:R-:W-:Y:S01]  /*8830*/  IMAD.HI R5, R136, 0x4, RZ ;  /* 0x0000000488057827 */ /* 0x000fe200078e02ff */
[----:B------:R-:W-:-:S04]  /*8840*/  IADD3 R2, P0, P1, R6, c[0x0][0x180], R3 ;  /* 0x0000600006027a10 */ /* 0x000fc8000791e003 */
[----:B------:R-:W-:-:S05]  /*8850*/  IADD3.X R3, R5, c[0x0][0x184], R4, P0, P1 ;  /* 0x0000610005037a10 */ /* 0x000fca00007e2404 */
[----:B0-----:R-:W-:Y:S01]  /*8860*/  STG.E [R2.64], R7 ;  /* 0x0000000702007986 */ /* 0x001fe2000c101906 */
[----:B------:R-:W-:Y:S05]  /*8870*/  EXIT ;  /* 0x000000000000794d */ /* 0x000fea0003800000 */
.L_x_2:
[----:B------:R-:W-:-:S00]  /*8880*/  BRA `(.L_x_2) ;  /* 0xfffffff000007947 */ /* 0x000fc0000383ffff */
[----:B------:R-:W-:-:S00]  /*8890*/  NOP ;  /* 0x0000000000007918 */ /* 0x000fc00000000000 */
        /* <DEDUP_REMOVED lines=14> */
.L_x_3:


//--------------------- .nv.global.init           --------------------------
	.section	.nv.global.init,"aw",@progbits
.nv.global.init:
	.type		_$_str,@object
	.size		_$_str,(.L_0 - _$_str)
_$_str:
        /*0000*/ 	.byte	0x5f, 0x5f, 0x43, 0x55, 0x44, 0x41, 0x5f, 0x46, 0x54, 0x5a, 0x00
.L_0:


//--------------------- .nv.shared.attn_fwd       --------------------------
	.section	.nv.shared.attn_fwd,"aw",@nobits
	.sectionflags	@""
	.align	16
